//
// Generated by NVIDIA NVVM Compiler
//
// Compiler Build ID: CL-36424714
// Cuda compilation tools, release 13.0, V13.0.88
// Based on NVVM 20.0.0
//

.version 9.0
.target sm_100
.address_size 64

	// .globl	_Z19fastQuickSortKernelPiiP4NodePS1_S2_i
.extern .func  (.param .b32 func_retval0) vprintf
(
	.param .b64 vprintf_param_0,
	.param .b64 vprintf_param_1
)
;
.global .align 1 .b8 $str[16] = {10, 84, 104, 114, 101, 97, 100, 32, 105, 100, 32, 61, 32, 37, 100};
.global .align 1 .b8 $str$1[26] = {10, 112, 105, 118, 111, 116, 80, 111, 105, 110, 116, 101, 114, 115, 95, 105, 110, 100, 101, 120, 32, 61, 32, 37, 100};

.visible .entry _Z19fastQuickSortKernelPiiP4NodePS1_S2_i(
	.param .u64 .ptr .align 1 _Z19fastQuickSortKernelPiiP4NodePS1_S2_i_param_0,
	.param .u32 _Z19fastQuickSortKernelPiiP4NodePS1_S2_i_param_1,
	.param .u64 .ptr .align 1 _Z19fastQuickSortKernelPiiP4NodePS1_S2_i_param_2,
	.param .u64 .ptr .align 1 _Z19fastQuickSortKernelPiiP4NodePS1_S2_i_param_3,
	.param .u64 .ptr .align 1 _Z19fastQuickSortKernelPiiP4NodePS1_S2_i_param_4,
	.param .u32 _Z19fastQuickSortKernelPiiP4NodePS1_S2_i_param_5
)
{
	.local .align 8 .b8 	__local_depot0[56];
	.reg .b64 	%SP;
	.reg .b64 	%SPL;
	.reg .pred 	%p<47>;
	.reg .b32 	%r<82>;
	.reg .b64 	%rd<157>;

	mov.u64 	%SPL, __local_depot0;
	cvta.local.u64 	%SP, %SPL;
	ld.param.u64 	%rd60, [_Z19fastQuickSortKernelPiiP4NodePS1_S2_i_param_0];
	ld.param.u32 	%r32, [_Z19fastQuickSortKernelPiiP4NodePS1_S2_i_param_1];
	ld.param.u64 	%rd59, [_Z19fastQuickSortKernelPiiP4NodePS1_S2_i_param_2];
	ld.param.u64 	%rd61, [_Z19fastQuickSortKernelPiiP4NodePS1_S2_i_param_3];
	ld.param.u64 	%rd62, [_Z19fastQuickSortKernelPiiP4NodePS1_S2_i_param_4];
	ld.param.u32 	%r33, [_Z19fastQuickSortKernelPiiP4NodePS1_S2_i_param_5];
	cvta.to.global.u64 	%rd1, %rd62;
	cvta.to.global.u64 	%rd2, %rd60;
	cvta.to.global.u64 	%rd3, %rd61;
	mov.u32 	%r34, %ctaid.x;
	mov.u32 	%r35, %ntid.x;
	mov.u32 	%r36, %tid.x;
	mad.lo.s32 	%r1, %r34, %r35, %r36;
	setp.ge.s32 	%p3, %r1, %r33;
	@%p3 bra 	$L__BB0_50;
	cvta.to.global.u64 	%rd4, %rd59;
	add.s32 	%r3, %r33, -1;
	add.s32 	%r37, %r3, %r32;
	div.s32 	%r38, %r37, %r33;
	mul.lo.s32 	%r39, %r38, %r1;
	add.s32 	%r2, %r39, %r1;
	setp.eq.s32 	%p4, %r1, %r3;
	mul.lo.s32 	%r40, %r38, %r3;
	sub.s32 	%r41, %r32, %r40;
	selp.b32 	%r4, %r41, %r38, %p4;
	mul.wide.s32 	%rd63, %r2, 24;
	add.s64 	%rd5, %rd4, %rd63;
	add.s64 	%rd6, %rd59, %rd63;
	mul.wide.s32 	%rd64, %r1, 8;
	add.s64 	%rd7, %rd3, %rd64;
	st.global.u64 	[%rd7], %rd6;
	cvt.s64.s32 	%rd8, %r39;
	mov.b32 	%r42, -2147483648;
	st.global.u32 	[%rd5], %r42;
	add.s64 	%rd65, %rd6, 24;
	st.global.u64 	[%rd5+8], %rd65;
	mul.wide.s32 	%rd66, %r4, 24;
	add.s64 	%rd67, %rd6, %rd66;
	st.global.u64 	[%rd5+16], %rd67;
	st.global.u64 	[%rd5+40], %rd6;
	add.s64 	%rd68, %rd5, %rd66;
	st.global.u64 	[%rd68+8], %rd6;
	setp.lt.s32 	%p5, %r4, 1;
	@%p5 bra 	$L__BB0_8;
	and.b32  	%r5, %r4, 3;
	setp.lt.u32 	%p6, %r4, 4;
	mov.b32 	%r76, 1;
	@%p6 bra 	$L__BB0_5;
	add.s32 	%r6, %r4, 1;
	and.b32  	%r7, %r4, 2147483644;
	mov.b32 	%r76, 1;
$L__BB0_4:
	add.s32 	%r45, %r76, 1;
	setp.eq.s32 	%p7, %r76, %r4;
	selp.b32 	%r46, 0, %r45, %p7;
	mul.wide.u32 	%rd69, %r46, 24;
	add.s64 	%rd70, %rd6, %rd69;
	mul.wide.u32 	%rd71, %r76, 24;
	add.s64 	%rd72, %rd5, %rd71;
	st.global.u64 	[%rd72+8], %rd70;
	cvt.s64.s32 	%rd73, %r76;
	mul.wide.s32 	%rd74, %r76, 24;
	add.s64 	%rd75, %rd6, %rd74;
	add.s64 	%rd76, %rd75, -24;
	st.global.u64 	[%rd72+16], %rd76;
	add.s64 	%rd77, %rd73, %rd8;
	shl.b64 	%rd78, %rd77, 2;
	add.s64 	%rd79, %rd2, %rd78;
	ld.global.u32 	%r47, [%rd79+-4];
	st.global.u32 	[%rd72], %r47;
	add.s32 	%r48, %r76, 2;
	setp.eq.s32 	%p8, %r48, %r6;
	selp.b32 	%r49, 0, %r48, %p8;
	mul.wide.u32 	%rd80, %r49, 24;
	add.s64 	%rd81, %rd6, %rd80;
	st.global.u64 	[%rd72+32], %rd81;
	st.global.u64 	[%rd72+40], %rd75;
	ld.global.u32 	%r50, [%rd79];
	st.global.u32 	[%rd72+24], %r50;
	add.s32 	%r51, %r76, 3;
	setp.eq.s32 	%p9, %r51, %r6;
	selp.b32 	%r52, 0, %r51, %p9;
	mul.wide.u32 	%rd82, %r52, 24;
	add.s64 	%rd83, %rd6, %rd82;
	st.global.u64 	[%rd72+56], %rd83;
	add.s64 	%rd84, %rd75, 24;
	st.global.u64 	[%rd72+64], %rd84;
	ld.global.u32 	%r53, [%rd79+4];
	st.global.u32 	[%rd72+48], %r53;
	add.s32 	%r76, %r76, 4;
	setp.eq.s32 	%p10, %r76, %r6;
	selp.b32 	%r54, 0, %r76, %p10;
	mul.wide.u32 	%rd85, %r54, 24;
	add.s64 	%rd86, %rd6, %rd85;
	st.global.u64 	[%rd72+80], %rd86;
	add.s64 	%rd87, %rd75, 48;
	st.global.u64 	[%rd72+88], %rd87;
	ld.global.u32 	%r55, [%rd79+8];
	st.global.u32 	[%rd72+72], %r55;
	setp.eq.s32 	%p11, %r51, %r7;
	@%p11 bra 	$L__BB0_5;
	bra.uni 	$L__BB0_4;
$L__BB0_5:
	setp.eq.s32 	%p12, %r5, 0;
	@%p12 bra 	$L__BB0_8;
	cvt.u64.u32 	%rd88, %r76;
	add.s64 	%rd89, %rd8, %rd88;
	shl.b64 	%rd90, %rd89, 2;
	add.s64 	%rd91, %rd90, %rd2;
	add.s64 	%rd142, %rd91, -4;
	mul.wide.u32 	%rd93, %r76, 24;
	add.s64 	%rd94, %rd63, %rd93;
	add.s64 	%rd95, %rd94, %rd59;
	add.s64 	%rd141, %rd95, -24;
	sub.s32 	%r74, %r76, %r4;
	neg.s32 	%r73, %r5;
	add.s64 	%rd96, %rd94, %rd4;
	add.s64 	%rd140, %rd96, 16;
$L__BB0_7:
	.pragma "nounroll";
	add.s32 	%r76, %r76, 1;
	setp.eq.s32 	%p13, %r74, 0;
	selp.b32 	%r56, 0, %r76, %p13;
	mul.wide.u32 	%rd97, %r56, 24;
	add.s64 	%rd98, %rd6, %rd97;
	st.global.u64 	[%rd140+-8], %rd98;
	st.global.u64 	[%rd140], %rd141;
	ld.global.u32 	%r57, [%rd142];
	st.global.u32 	[%rd140+-16], %r57;
	add.s64 	%rd142, %rd142, 4;
	add.s64 	%rd141, %rd141, 24;
	add.s32 	%r74, %r74, 1;
	add.s32 	%r73, %r73, 1;
	setp.ne.s32 	%p14, %r73, 0;
	add.s64 	%rd140, %rd140, 24;
	@%p14 bra 	$L__BB0_7;
$L__BB0_8:
	setp.lt.s32 	%p15, %r33, 2;
	@%p15 bra 	$L__BB0_36;
	add.u64 	%rd18, %SPL, 24;
	mul.wide.s32 	%rd100, %r1, 8;
	add.s64 	%rd19, %rd1, %rd100;
	add.u64 	%rd102, %SP, 48;
	mov.u64 	%rd104, $str;
	mov.u64 	%rd106, $str$1;
	mov.u32 	%r77, %r33;
$L__BB0_10:
	mov.u32 	%r19, %r77;
	setp.ne.s32 	%p16, %r1, %r3;
	ld.global.u64 	%rd101, [%rd19];
	mov.b32 	%r58, -1;
	st.u32 	[%rd101], %r58;
	shr.u32 	%r77, %r19, 1;
	div.s32 	%r21, %r1, %r19;
	@%p16 bra 	$L__BB0_12;
	cvta.to.local.u64 	%rd103, %rd102;
	st.local.u32 	[%rd103], %r1;
	cvta.global.u64 	%rd105, %rd104;
	{ // callseq 0, 0
	.param .b64 param0;
	st.param.b64 	[param0], %rd105;
	.param .b64 param1;
	st.param.b64 	[param1], %rd102;
	.param .b32 retval0;
	call.uni (retval0), 
	vprintf, 
	(
	param0, 
	param1
	);
	ld.param.b32 	%r59, [retval0];
	} // callseq 0
	st.local.u32 	[%rd103], %r21;
	cvta.global.u64 	%rd107, %rd106;
	{ // callseq 1, 0
	.param .b64 param0;
	st.param.b64 	[param0], %rd107;
	.param .b64 param1;
	st.param.b64 	[param1], %rd102;
	.param .b32 retval0;
	call.uni (retval0), 
	vprintf, 
	(
	param0, 
	param1
	);
	ld.param.b32 	%r61, [retval0];
	} // callseq 1
$L__BB0_12:
	rem.s32 	%r63, %r1, %r19;
	setp.ne.s32 	%p17, %r63, 0;
	mul.wide.s32 	%rd108, %r21, 8;
	add.s64 	%rd20, %rd1, %rd108;
	@%p17 bra 	$L__BB0_14;
	ld.global.u64 	%rd109, [%rd5+16];
	st.global.u64 	[%rd20], %rd109;
$L__BB0_14:
	bar.sync 	0;
	ld.global.u64 	%rd110, [%rd20];
	ld.u32 	%r22, [%rd110];
	ld.global.u64 	%rd147, [%rd5+8];
	ld.global.u64 	%rd22, [%rd5+16];
	ld.u64 	%rd145, [%rd147+16];
	setp.eq.s64 	%p18, %rd147, %rd22;
	@%p18 bra 	$L__BB0_18;
$L__BB0_15:
	ld.u32 	%r23, [%rd147];
	setp.gt.s32 	%p19, %r23, %r22;
	@%p19 bra 	$L__BB0_17;
	ld.u64 	%rd145, [%rd145+8];
	ld.u32 	%r64, [%rd145];
	st.u32 	[%rd145], %r23;
	st.u32 	[%rd147], %r64;
$L__BB0_17:
	ld.u64 	%rd147, [%rd147+8];
	setp.ne.s64 	%p20, %rd147, %rd22;
	@%p20 bra 	$L__BB0_15;
$L__BB0_18:
	ld.u32 	%r65, [%rd147];
	setp.gt.s32 	%p21, %r65, %r22;
	@%p21 bra 	$L__BB0_20;
	ld.u64 	%rd145, [%rd145+8];
	ld.u32 	%r66, [%rd145];
	ld.u32 	%r67, [%rd22];
	st.u32 	[%rd145], %r67;
	st.u32 	[%rd22], %r66;
$L__BB0_20:
	st.global.u64 	[%rd19], %rd145;
	bar.sync 	0;
	div.s32 	%r68, %r1, %r77;
	and.b32  	%r69, %r68, 1;
	setp.eq.b32 	%p22, %r69, 1;
	@%p22 bra 	$L__BB0_35;
	ld.global.u64 	%rd111, [%rd19];
	ld.u64 	%rd33, [%rd111+8];
	ld.global.u64 	%rd34, [%rd7];
	mul.wide.u32 	%rd112, %r77, 8;
	add.s64 	%rd113, %rd7, %rd112;
	ld.global.u64 	%rd114, [%rd113];
	ld.u64 	%rd115, [%rd114+8];
	add.s64 	%rd116, %rd19, %rd112;
	ld.global.u64 	%rd117, [%rd116];
	ld.u64 	%rd118, [%rd117+8];
	ld.u64 	%rd37, [%rd34+16];
	ld.u64 	%rd38, [%rd118+16];
	setp.eq.s64 	%p23, %rd33, %rd34;
	setp.eq.s64 	%p24, %rd115, %rd118;
	and.pred  	%p25, %p23, %p24;
	@%p25 bra 	$L__BB0_35;
	setp.ne.s64 	%p26, %rd33, %rd34;
	@%p26 bra 	$L__BB0_24;
	ld.u64 	%rd133, [%rd115+16];
	ld.u64 	%rd134, [%rd38+8];
	st.u64 	[%rd133+8], %rd134;
	st.u64 	[%rd134+16], %rd133;
	ld.u64 	%rd135, [%rd34+8];
	st.u64 	[%rd34+8], %rd115;
	st.u64 	[%rd115+16], %rd34;
	st.u64 	[%rd135+16], %rd38;
	st.u64 	[%rd38+8], %rd135;
	bra.uni 	$L__BB0_35;
$L__BB0_24:
	setp.ne.s64 	%p27, %rd115, %rd118;
	@%p27 bra 	$L__BB0_26;
	ld.u64 	%rd130, [%rd33+16];
	ld.u64 	%rd131, [%rd37+8];
	st.u64 	[%rd130+8], %rd131;
	st.u64 	[%rd131+16], %rd130;
	ld.u64 	%rd132, [%rd118+8];
	st.u64 	[%rd118+8], %rd33;
	st.u64 	[%rd33+16], %rd118;
	st.u64 	[%rd132+16], %rd37;
	st.u64 	[%rd37+8], %rd132;
	bra.uni 	$L__BB0_35;
$L__BB0_26:
	ld.u64 	%rd151, [%rd33+16];
	ld.u64 	%rd119, [%rd37+8];
	ld.u64 	%rd149, [%rd115+16];
	ld.u64 	%rd41, [%rd38+8];
	setp.eq.s64 	%p28, %rd37, %rd149;
	setp.eq.s64 	%p29, %rd115, %rd119;
	and.pred  	%p1, %p28, %p29;
	not.pred 	%p30, %p1;
	@%p30 bra 	$L__BB0_28;
	add.u64 	%rd149, %SP, 0;
	st.u64 	[%rd37+8], %rd149;
	cvta.to.local.u64 	%rd122, %rd149;
	st.local.u64 	[%rd122+16], %rd37;
	st.u64 	[%rd115+16], %rd149;
	st.local.u64 	[%rd122+8], %rd115;
$L__BB0_28:
	setp.eq.s64 	%p31, %rd38, %rd151;
	setp.eq.s64 	%p32, %rd33, %rd41;
	and.pred  	%p2, %p31, %p32;
	@%p2 bra 	$L__BB0_30;
	ld.u64 	%rd150, [%rd33+16];
	bra.uni 	$L__BB0_31;
$L__BB0_30:
	add.u64 	%rd150, %SP, 24;
	st.u64 	[%rd38+8], %rd150;
	st.local.u64 	[%rd18+16], %rd38;
	st.u64 	[%rd33+16], %rd150;
	st.local.u64 	[%rd18+8], %rd33;
	mov.u64 	%rd151, %rd150;
$L__BB0_31:
	ld.u64 	%rd125, [%rd37+8];
	st.u64 	[%rd150+8], %rd125;
	st.u64 	[%rd125+16], %rd150;
	ld.u64 	%rd126, [%rd149+8];
	st.u64 	[%rd149+8], %rd33;
	st.u64 	[%rd33+16], %rd149;
	st.u64 	[%rd126+16], %rd37;
	st.u64 	[%rd37+8], %rd126;
	ld.u64 	%rd127, [%rd115+16];
	ld.u64 	%rd128, [%rd38+8];
	st.u64 	[%rd127+8], %rd128;
	st.u64 	[%rd128+16], %rd127;
	ld.u64 	%rd129, [%rd151+8];
	st.u64 	[%rd151+8], %rd115;
	st.u64 	[%rd115+16], %rd151;
	st.u64 	[%rd129+16], %rd38;
	st.u64 	[%rd38+8], %rd129;
	@%p30 bra 	$L__BB0_33;
	st.u64 	[%rd38+8], %rd33;
	st.u64 	[%rd33+16], %rd38;
$L__BB0_33:
	not.pred 	%p34, %p2;
	@%p34 bra 	$L__BB0_35;
	st.u64 	[%rd37+8], %rd115;
	st.u64 	[%rd115+16], %rd37;
$L__BB0_35:
	bar.sync 	0;
	setp.gt.u32 	%p35, %r19, 3;
	@%p35 bra 	$L__BB0_10;
$L__BB0_36:
	ld.global.u64 	%rd153, [%rd5+8];
	setp.eq.s64 	%p36, %rd153, %rd6;
	@%p36 bra 	$L__BB0_44;
	ld.u64 	%rd155, [%rd153+8];
$L__BB0_38:
	setp.eq.s64 	%p37, %rd155, %rd6;
	@%p37 bra 	$L__BB0_43;
$L__BB0_39:
	ld.u32 	%r24, [%rd153];
	ld.u32 	%r25, [%rd155];
	setp.le.s32 	%p38, %r24, %r25;
	@%p38 bra 	$L__BB0_41;
	st.u32 	[%rd153], %r25;
	st.u32 	[%rd155], %r24;
$L__BB0_41:
	ld.u64 	%rd155, [%rd155+8];
	setp.ne.s64 	%p39, %rd155, %rd6;
	@%p39 bra 	$L__BB0_39;
	ld.u64 	%rd155, [%rd153+8];
$L__BB0_43:
	mov.u64 	%rd153, %rd155;
	ld.u64 	%rd155, [%rd153+8];
	setp.ne.s64 	%p40, %rd153, %rd6;
	@%p40 bra 	$L__BB0_38;
$L__BB0_44:
	bar.sync 	0;
	setp.ne.s32 	%p41, %r1, 0;
	setp.lt.s32 	%p42, %r33, 1;
	or.pred  	%p43, %p41, %p42;
	@%p43 bra 	$L__BB0_50;
	mov.b32 	%r78, 0;
	mov.u32 	%r81, %r78;
$L__BB0_46:
	mul.wide.u32 	%rd136, %r78, 8;
	add.s64 	%rd137, %rd3, %rd136;
	ld.global.u64 	%rd55, [%rd137];
	ld.u64 	%rd156, [%rd55+8];
	setp.eq.s64 	%p44, %rd156, %rd55;
	@%p44 bra 	$L__BB0_49;
	mov.u32 	%r80, %r81;
$L__BB0_48:
	ld.u32 	%r71, [%rd156];
	add.s32 	%r81, %r80, 1;
	mul.wide.s32 	%rd138, %r80, 4;
	add.s64 	%rd139, %rd2, %rd138;
	st.global.u32 	[%rd139], %r71;
	ld.u64 	%rd156, [%rd156+8];
	setp.ne.s64 	%p45, %rd156, %rd55;
	mov.u32 	%r80, %r81;
	@%p45 bra 	$L__BB0_48;
$L__BB0_49:
	add.s32 	%r78, %r78, 1;
	setp.ne.s32 	%p46, %r78, %r33;
	@%p46 bra 	$L__BB0_46;
$L__BB0_50:
	ret;

}


// ===== COMPILED SASS (sm_100) =====

	.target	sm_100

	.elftype	@"ET_EXEC"


//--------------------- .note.nv.tkinfo           --------------------------
	.section	.note.nv.tkinfo,"",@"SHT_NOTE"
	.sectionflags	@"SHF_NOTE_NV_TKINFO"
	.tkinfo
        /*0018*/ 	.word	0x00000002
        /*0030*/ 	.string	""
        /*0030*/ 	.string	"ptxas"
        /*0030*/ 	.string	"Cuda compilation tools, release 13.0, V13.0.88"
        /*0030*/ 	.string	"Build cuda_13.0.r13.0/compiler.36424714_0"
        /*0030*/ 	.string	"-arch sm_100 -m 64 "



//--------------------- .note.nv.cuinfo           --------------------------
	.section	.note.nv.cuinfo,"",@"SHT_NOTE"
	.sectionflags	@"SHF_NOTE_NV_CUINFO"
        /*0018*/ 	.short	0x0002
        /*001a*/ 	.short	0x0064
        /*001c*/ 	.short	0x0082
	.zero		2


//--------------------- .nv.info                  --------------------------
	.section	.nv.info,"",@"SHT_CUDA_INFO"
	.align	4


	//----- nvinfo : EIATTR_REGCOUNT
	.align		4
        /*0000*/ 	.byte	0x04, 0x2f
        /*0002*/ 	.short	(.L_3 - .L_2)
	.align		4
.L_2:
        /*0004*/ 	.word	index@(_Z19fastQuickSortKernelPiiP4NodePS1_S2_i)
        /*0008*/ 	.word	0x00000020


	//----- nvinfo : EIATTR_FRAME_SIZE
	.align		4
.L_3:
        /*000c*/ 	.byte	0x04, 0x11
        /*000e*/ 	.short	(.L_5 - .L_4)
	.align		4
.L_4:
        /*0010*/ 	.word	index@(_Z19fastQuickSortKernelPiiP4NodePS1_S2_i)
        /*0014*/ 	.word	0x00000038


	//----- nvinfo : EIATTR_MIN_STACK_SIZE
	.align		4
.L_5:
        /*0018*/ 	.byte	0x04, 0x12
        /*001a*/ 	.short	(.L_7 - .L_6)
	.align		4
.L_6:
        /*001c*/ 	.word	index@(_Z19fastQuickSortKernelPiiP4NodePS1_S2_i)
        /*0020*/ 	.word	0x00000038
.L_7:


//--------------------- .nv.compat                --------------------------
	.section	.nv.compat,"",@"SHT_CUDA_COMPAT_INFO"
	.align	4
        /*0000*/ 	.byte	0x02, 0x09, 0x00, 0x00, 0x02, 0x02, 0x01, 0x00, 0x02, 0x05, 0x05, 0x00, 0x03, 0x07, 0x01, 0x01
        /*0010*/ 	.byte	0x02, 0x03, 0x00, 0x00, 0x02, 0x06, 0x01, 0x00, 0x04, 0x0b, 0x08, 0x00, 0x09, 0x00, 0x00, 0x00
        /*0020*/ 	.byte	0x00, 0x00, 0x00, 0x00


//--------------------- .nv.info._Z19fastQuickSortKernelPiiP4NodePS1_S2_i --------------------------
	.section	.nv.info._Z19fastQuickSortKernelPiiP4NodePS1_S2_i,"",@"SHT_CUDA_INFO"
	.sectionflags	@""
	.align	4


	//----- nvinfo : EIATTR_CUDA_API_VERSION
	.align		4
        /*0000*/ 	.byte	0x04, 0x37
        /*0002*/ 	.short	(.L_9 - .L_8)
.L_8:
        /*0004*/ 	.word	0x00000082


	//----- nvinfo : EIATTR_KPARAM_INFO
	.align		4
.L_9:
        /*0008*/ 	.byte	0x04, 0x17
        /*000a*/ 	.short	(.L_11 - .L_10)
.L_10:
        /*000c*/ 	.word	0x00000000
        /*0010*/ 	.short	0x0005
        /*0012*/ 	.short	0x0028
        /*0014*/ 	.byte	0x00, 0xf0, 0x11, 0x00


	//----- nvinfo : EIATTR_KPARAM_INFO
	.align		4
.L_11:
        /*0018*/ 	.byte	0x04, 0x17
        /*001a*/ 	.short	(.L_13 - .L_12)
.L_12:
        /*001c*/ 	.word	0x00000000
        /*0020*/ 	.short	0x0004
        /*0022*/ 	.short	0x0020
        /*0024*/ 	.byte	0x00, 0xf5, 0x21, 0x00


	//----- nvinfo : EIATTR_KPARAM_INFO
	.align		4
.L_13:
        /*0028*/ 	.byte	0x04, 0x17
        /*002a*/ 	.short	(.L_15 - .L_14)
.L_14:
        /*002c*/ 	.word	0x00000000
        /*0030*/ 	.short	0x0003
        /*0032*/ 	.short	0x0018
        /*0034*/ 	.byte	0x00, 0xf5, 0x21, 0x00


	//----- nvinfo : EIATTR_KPARAM_INFO
	.align		4
.L_15:
        /*0038*/ 	.byte	0x04, 0x17
        /*003a*/ 	.short	(.L_17 - .L_16)
.L_16:
        /*003c*/ 	.word	0x00000000
        /*0040*/ 	.short	0x0002
        /*0042*/ 	.short	0x0010
        /*0044*/ 	.byte	0x00, 0xf5, 0x21, 0x00


	//----- nvinfo : EIATTR_KPARAM_INFO
	.align		4
.L_17:
        /*0048*/ 	.byte	0x04, 0x17
        /*004a*/ 	.short	(.L_19 - .L_18)
.L_18:
        /*004c*/ 	.word	0x00000000
        /*0050*/ 	.short	0x0001
        /*0052*/ 	.short	0x0008
        /*0054*/ 	.byte	0x00, 0xf0, 0x11, 0x00


	//----- nvinfo : EIATTR_KPARAM_INFO
	.align		4
.L_19:
        /*0058*/ 	.byte	0x04, 0x17
        /*005a*/ 	.short	(.L_21 - .L_20)
.L_20:
        /*005c*/ 	.word	0x00000000
        /*0060*/ 	.short	0x0000
        /*0062*/ 	.short	0x0000
        /*0064*/ 	.byte	0x00, 0xf5, 0x21, 0x00


	//----- nvinfo : EIATTR_SPARSE_MMA_MASK
	.align		4
.L_21:
        /*0068*/ 	.byte	0x03, 0x50
        /*006a*/ 	.short	0x0000


	//----- nvinfo : EIATTR_MAXREG_COUNT
	.align		4
        /*006c*/ 	.byte	0x03, 0x1b
        /*006e*/ 	.short	0x00ff


	//----- nvinfo : EIATTR_NUM_BARRIERS
	.align		4
        /*0070*/ 	.byte	0x02, 0x4c
        /*0072*/ 	.byte	0x01
	.zero		1


	//----- nvinfo : EIATTR_EXTERNS
	.align		4
        /*0074*/ 	.byte	0x04, 0x0f
        /*0076*/ 	.short	(.L_23 - .L_22)


	//   ....[0]....
	.align		4
.L_22:
        /*0078*/ 	.word	index@(vprintf)


	//----- nvinfo : EIATTR_MERCURY_ISA_VERSION
	.align		4
.L_23:
        /*007c*/ 	.byte	0x03, 0x5f
        /*007e*/ 	.short	0x0101


	//----- nvinfo : EIATTR_VRC_CTA_INIT_COUNT
	.align		4
        /*0080*/ 	.byte	0x02, 0x4a
	.zero		1
	.zero		1


	//----- nvinfo : EIATTR_SYSCALL_OFFSETS
	.align		4
        /*0084*/ 	.byte	0x04, 0x46
        /*0086*/ 	.short	(.L_25 - .L_24)


	//   ....[0]....
.L_24:
        /*0088*/ 	.word	0x00000d80


	//   ....[1]....
        /*008c*/ 	.word	0x00000e40


	//----- nvinfo : EIATTR_EXIT_INSTR_OFFSETS
	.align		4
.L_25:
        /*0090*/ 	.byte	0x04, 0x1c
        /*0092*/ 	.short	(.L_27 - .L_26)


	//   ....[0]....
.L_26:
        /*0094*/ 	.word	0x000000c0


	//   ....[1]....
        /*0098*/ 	.word	0x00001cd0


	//   ....[2]....
        /*009c*/ 	.word	0x00001e80


	//----- nvinfo : EIATTR_CRS_STACK_SIZE
	.align		4
.L_27:
        /*00a0*/ 	.byte	0x04, 0x1e
        /*00a2*/ 	.short	(.L_29 - .L_28)
.L_28:
        /*00a4*/ 	.word	0x00000000


	//----- nvinfo : EIATTR_CBANK_PARAM_SIZE
	.align		4
.L_29:
        /*00a8*/ 	.byte	0x03, 0x19
        /*00aa*/ 	.short	0x002c


	//----- nvinfo : EIATTR_PARAM_CBANK
	.align		4
        /*00ac*/ 	.byte	0x04, 0x0a
        /*00ae*/ 	.short	(.L_31 - .L_30)
	.align		4
.L_30:
        /*00b0*/ 	.word	index@(.nv.constant0._Z19fastQuickSortKernelPiiP4NodePS1_S2_i)
        /*00b4*/ 	.short	0x0380
        /*00b6*/ 	.short	0x002c


	//----- nvinfo : EIATTR_SW_WAR
	.align		4
.L_31:
        /*00b8*/ 	.byte	0x04, 0x36
        /*00ba*/ 	.short	(.L_33 - .L_32)
.L_32:
        /*00bc*/ 	.word	0x00000008
.L_33:


//--------------------- .nv.callgraph             --------------------------
	.section	.nv.callgraph,"",@"SHT_CUDA_CALLGRAPH"
	.align	4
	.sectionentsize	8
	.align		4
        /*0000*/ 	.word	0x00000000
	.align		4
        /*0004*/ 	.word	0xffffffff
	.align		4
        /*0008*/ 	.word	index@(_Z19fastQuickSortKernelPiiP4NodePS1_S2_i)
	.align		4
        /*000c*/ 	.word	index@(vprintf)
	.align		4
        /*0010*/ 	.word	0x00000000
	.align		4
        /*0014*/ 	.word	0xfffffffe
	.align		4
        /*0018*/ 	.word	0x00000000
	.align		4
        /*001c*/ 	.word	0xfffffffd
	.align		4
        /*0020*/ 	.word	0x00000000
	.align		4
        /*0024*/ 	.word	0xfffffffc


//--------------------- .nv.constant4             --------------------------
	.section	.nv.constant4,"a",@progbits
	.align	8
	.align		8
.nv.constant4:
        /*0000*/ 	.dword	vprintf
	.align		8
        /*0008*/ 	.dword	$str
	.align		8
        /*0010*/ 	.dword	$str$1


//--------------------- .text._Z19fastQuickSortKernelPiiP4NodePS1_S2_i --------------------------
	.section	.text._Z19fastQuickSortKernelPiiP4NodePS1_S2_i,"ax",@progbits
	.align	128
        .global         _Z19fastQuickSortKernelPiiP4NodePS1_S2_i
        .type           _Z19fastQuickSortKernelPiiP4NodePS1_S2_i,@function
        .size           _Z19fastQuickSortKernelPiiP4NodePS1_S2_i,(.L_x_31 - _Z19fastQuickSortKernelPiiP4NodePS1_S2_i)
        .other          _Z19fastQuickSortKernelPiiP4NodePS1_S2_i,@"STO_CUDA_ENTRY STV_DEFAULT"
_Z19fastQuickSortKernelPiiP4NodePS1_S2_i:
.text._Z19fastQuickSortKernelPiiP4NodePS1_S2_i:
[----:B------:R-:W0:Y:S01]  /*0000*/  LDC R1, c[0x0][0x37c] ;  /* 0x0000df00ff017b82 */ /* 0x000e220000000800 */
[----:B------:R-:W1:Y:S01]  /*0010*/  S2R R3, SR_TID.X ;  /* 0x0000000000037919 */ /* 0x000e620000002100 */
[----:B------:R-:W2:Y:S06]  /*0020*/  LDCU UR5, c[0x0][0x2fc] ;  /* 0x00005f80ff0577ac */ /* 0x000eac0008000800 */
[----:B------:R-:W1:Y:S01]  /*0030*/  S2UR UR6, SR_CTAID.X ;  /* 0x00000000000679c3 */ /* 0x000e620000002500 */
[----:B0-----:R-:W-:Y:S01]  /*0040*/  VIADD R1, R1, 0xffffffc8 ;  /* 0xffffffc801017836 */ /* 0x001fe20000000000 */
[----:B------:R-:W0:Y:S06]  /*0050*/  LDCU UR4, c[0x0][0x2f8] ;  /* 0x00005f00ff0477ac */ /* 0x000e2c0008000800 */
[----:B------:R-:W1:Y:S08]  /*0060*/  LDC R2, c[0x0][0x360] ;  /* 0x0000d800ff027b82 */ /* 0x000e700000000800 */
[----:B------:R-:W3:Y:S01]  /*0070*/  LDC R9, c[0x0][0x3a8] ;  /* 0x0000ea00ff097b82 */ /* 0x000ee20000000800 */
[----:B0-----:R-:W-:-:S05]  /*0080*/  IADD3 R18, P1, PT, R1, UR4, RZ ;  /* 0x0000000401127c10 */ /* 0x001fca000ff3e0ff */
[----:B--2---:R-:W-:Y:S02]  /*0090*/  IMAD.X R19, RZ, RZ, UR5, P1 ;  /* 0x00000005ff137e24 */ /* 0x004fe400088e06ff */
[----:B-1----:R-:W-:-:S05]  /*00a0*/  IMAD R2, R2, UR6, R3 ;  /* 0x0000000602027c24 */ /* 0x002fca000f8e0203 */
[----:B---3--:R-:W-:-:S13]  /*00b0*/  ISETP.GE.AND P0, PT, R2, R9, PT ;  /* 0x000000090200720c */ /* 0x008fda0003f06270 */
[----:B------:R-:W-:Y:S05]  /*00c0*/  @P0 EXIT ;  /* 0x000000000000094d */ /* 0x000fea0003800000 */
[----:B------:R-:W-:Y:S01]  /*00d0*/  IABS R11, R9 ;  /* 0x00000009000b7213 */ /* 0x000fe20000000000 */
[----:B------:R-:W0:Y:S01]  /*00e0*/  LDCU UR4, c[0x0][0x388] ;  /* 0x00007100ff0477ac */ /* 0x000e220008000800 */
[----:B------:R-:W-:Y:S01]  /*00f0*/  VIADD R7, R9, 0xffffffff ;  /* 0xffffffff09077836 */ /* 0x000fe20000000000 */
[----:B------:R-:W-:Y:S01]  /*0100*/  BSSY.RECONVERGENT B0, `(.L_x_0) ;  /* 0x0000091000007945 */ /* 0x000fe20003800200 */
[----:B------:R-:W1:Y:S01]  /*0110*/  I2F.RP R3, R11 ;  /* 0x0000000b00037306 */ /* 0x000e620000209400 */
[----:B------:R-:W2:Y:S01]  /*0120*/  LDCU.64 UR6, c[0x0][0x390] ;  /* 0x00007200ff0677ac */ /* 0x000ea20008000a00 */
[----:B------:R-:W-:Y:S01]  /*0130*/  IMAD.MOV.U32 R15, RZ, RZ, -0x80000000 ;  /* 0x80000000ff0f7424 */ /* 0x000fe200078e00ff */
[----:B------:R-:W3:Y:S05]  /*0140*/  LDCU.64 UR36, c[0x0][0x358] ;  /* 0x00006b00ff2477ac */ /* 0x000eea0008000a00 */
[----:B-1----:R-:W1:Y:S01]  /*0150*/  MUFU.RCP R3, R3 ;  /* 0x0000000300037308 */ /* 0x002e620000001000 */
[----:B0-----:R-:W-:-:S02]  /*0160*/  VIADD R0, R7, UR4 ;  /* 0x0000000407007c36 */ /* 0x001fc40008000000 */
[----:B-1----:R-:W-:-:S05]  /*0170*/  VIADD R4, R3, 0xffffffe ;  /* 0x0ffffffe03047836 */ /* 0x002fca0000000000 */
[----:B------:R0:W1:Y:S02]  /*0180*/  F2I.FTZ.U32.TRUNC.NTZ R5, R4 ;  /* 0x0000000400057305 */ /* 0x000064000021f000 */
[----:B0-----:R-:W-:Y:S02]  /*0190*/  IMAD.MOV.U32 R4, RZ, RZ, RZ ;  /* 0x000000ffff047224 */ /* 0x001fe400078e00ff */
[----:B-1----:R-:W-:-:S04]  /*01a0*/  IMAD.MOV R6, RZ, RZ, -R5 ;  /* 0x000000ffff067224 */ /* 0x002fc800078e0a05 */
[----:B------:R-:W-:Y:S01]  /*01b0*/  IMAD R13, R6, R11, RZ ;  /* 0x0000000b060d7224 */ /* 0x000fe200078e02ff */
[----:B------:R-:W-:Y:S02]  /*01c0*/  IABS R6, R0 ;  /* 0x0000000000067213 */ /* 0x000fe40000000000 */
[----:B------:R-:W-:Y:S01]  /*01d0*/  LOP3.LUT R0, R0, R9, RZ, 0x3c, !PT ;  /* 0x0000000900007212 */ /* 0x000fe200078e3cff */
[----:B------:R-:W-:-:S03]  /*01e0*/  IMAD.HI.U32 R5, R5, R13, R4 ;  /* 0x0000000d05057227 */ /* 0x000fc600078e0004 */
[----:B------:R-:W-:-:S03]  /*01f0*/  ISETP.GE.AND P2, PT, R0, RZ, PT ;  /* 0x000000ff0000720c */ /* 0x000fc60003f46270 */
[----:B------:R-:W-:-:S04]  /*0200*/  IMAD.HI.U32 R3, R5, R6, RZ ;  /* 0x0000000605037227 */ /* 0x000fc800078e00ff */
[----:B------:R-:W-:-:S04]  /*0210*/  IMAD.MOV R4, RZ, RZ, -R3 ;  /* 0x000000ffff047224 */ /* 0x000fc800078e0a03 */
[----:B------:R-:W-:-:S05]  /*0220*/  IMAD R4, R11, R4, R6 ;  /* 0x000000040b047224 */ /* 0x000fca00078e0206 */
[----:B------:R-:W-:-:S13]  /*0230*/  ISETP.GT.U32.AND P1, PT, R11, R4, PT ;  /* 0x000000040b00720c */ /* 0x000fda0003f24070 */
[----:B------:R-:W-:Y:S02]  /*0240*/  @!P1 IMAD.IADD R4, R4, 0x1, -R11 ;  /* 0x0000000104049824 */ /* 0x000fe400078e0a0b */
[----:B------:R-:W-:Y:S01]  /*0250*/  @!P1 VIADD R3, R3, 0x1 ;  /* 0x0000000103039836 */ /* 0x000fe20000000000 */
[----:B------:R-:W-:Y:S02]  /*0260*/  ISETP.NE.AND P1, PT, R9, RZ, PT ;  /* 0x000000ff0900720c */ /* 0x000fe40003f25270 */
[----:B------:R-:W-:Y:S02]  /*0270*/  ISETP.GE.U32.AND P0, PT, R4, R11, PT ;  /* 0x0000000b0400720c */ /* 0x000fe40003f06070 */
[----:B------:R-:W0:Y:S11]  /*0280*/  LDC.64 R10, c[0x0][0x398] ;  /* 0x0000e600ff0a7b82 */ /* 0x000e360000000a00 */
[----:B------:R-:W-:Y:S01]  /*0290*/  @P0 VIADD R3, R3, 0x1 ;  /* 0x0000000103030836 */ /* 0x000fe20000000000 */
[----:B------:R-:W-:-:S03]  /*02a0*/  ISETP.NE.AND P0, PT, R2, R7, PT ;  /* 0x000000070200720c */ /* 0x000fc60003f05270 */
[----:B------:R-:W-:Y:S01]  /*02b0*/  @!P2 IMAD.MOV R3, RZ, RZ, -R3 ;  /* 0x000000ffff03a224 */ /* 0x000fe200078e0a03 */
[----:B------:R-:W-:-:S05]  /*02c0*/  @!P1 LOP3.LUT R3, RZ, R9, RZ, 0x33, !PT ;  /* 0x00000009ff039212 */ /* 0x000fca00078e33ff */
[C---:B------:R-:W-:Y:S02]  /*02d0*/  IMAD R5, R2.reuse, R3, RZ ;  /* 0x0000000302057224 */ /* 0x040fe400078e02ff */
[----:B------:R-:W-:Y:S02]  /*02e0*/  IMAD.MOV R0, RZ, RZ, -R3 ;  /* 0x000000ffff007224 */ /* 0x000fe400078e0a03 */
[----:B------:R-:W-:Y:S02]  /*02f0*/  IMAD.IADD R8, R2, 0x1, R5 ;  /* 0x0000000102087824 */ /* 0x000fe400078e0205 */
[----:B------:R-:W-:Y:S01]  /*0300*/  @!P0 IMAD R3, R7, R0, UR4 ;  /* 0x0000000407038e24 */ /* 0x000fe2000f8e0200 */
[----:B------:R-:W1:Y:S01]  /*0310*/  LDCU.64 UR4, c[0x0][0x380] ;  /* 0x00007000ff0477ac */ /* 0x000e620008000a00 */
[----:B------:R-:W-:-:S03]  /*0320*/  IMAD.WIDE R8, R8, 0x18, RZ ;  /* 0x0000001808087825 */ /* 0x000fc600078e02ff */
[----:B------:R-:W-:Y:S01]  /*0330*/  ISETP.GE.AND P0, PT, R3, 0x1, PT ;  /* 0x000000010300780c */ /* 0x000fe20003f06270 */
[----:B0-----:R-:W-:Y:S01]  /*0340*/  IMAD.WIDE R10, R2, 0x8, R10 ;  /* 0x00000008020a7825 */ /* 0x001fe200078e020a */
[----:B--2---:R-:W-:-:S04]  /*0350*/  IADD3 R16, P1, PT, R8, UR6, RZ ;  /* 0x0000000608107c10 */ /* 0x004fc8000ff3e0ff */
[----:B------:R-:W-:Y:S02]  /*0360*/  IADD3.X R17, PT, PT, R9, UR7, RZ, P1, !PT ;  /* 0x0000000709117c10 */ /* 0x000fe40008ffe4ff */
[----:B------:R-:W-:Y:S01]  /*0370*/  IADD3 R12, P1, PT, R16, 0x18, RZ ;  /* 0x00000018100c7810 */ /* 0x000fe20007f3e0ff */
[----:B------:R-:W-:Y:S02]  /*0380*/  IMAD.WIDE R6, R3, 0x18, R16 ;  /* 0x0000001803067825 */ /* 0x000fe400078e0210 */
[----:B---3--:R0:W-:Y:S02]  /*0390*/  STG.E.64 desc[UR36][R10.64], R16 ;  /* 0x000000100a007986 */ /* 0x0081e4000c101b24 */
[----:B------:R-:W-:Y:S02]  /*03a0*/  IMAD.X R13, RZ, RZ, R17, P1 ;  /* 0x000000ffff0d7224 */ /* 0x000fe400008e0611 */
[----:B------:R0:W-:Y:S04]  /*03b0*/  STG.E desc[UR36][R16.64], R15 ;  /* 0x0000000f10007986 */ /* 0x0001e8000c101924 */
[----:B------:R0:W-:Y:S04]  /*03c0*/  STG.E.64 desc[UR36][R16.64+0x8], R12 ;  /* 0x0000080c10007986 */ /* 0x0001e8000c101b24 */
[----:B------:R0:W-:Y:S04]  /*03d0*/  STG.E.64 desc[UR36][R16.64+0x28], R16 ;  /* 0x0000281010007986 */ /* 0x0001e8000c101b24 */
[----:B------:R0:W-:Y:S04]  /*03e0*/  STG.E.64 desc[UR36][R16.64+0x10], R6 ;  /* 0x0000100610007986 */ /* 0x0001e8000c101b24 */
[----:B------:R0:W-:Y:S01]  /*03f0*/  STG.E.64 desc[UR36][R6.64+0x8], R16 ;  /* 0x0000081006007986 */ /* 0x0001e2000c101b24 */
[----:B-1----:R-:W-:Y:S05]  /*0400*/  @!P0 BRA `(.L_x_1) ;  /* 0x0000000400808947 */ /* 0x002fea0003800000 */
[C---:B------:R-:W-:Y:S01]  /*0410*/  ISETP.GE.U32.AND P1, PT, R3.reuse, 0x4, PT ;  /* 0x000000040300780c */ /* 0x040fe20003f26070 */
[----:B------:R-:W-:Y:S01]  /*0420*/  BSSY.RECONVERGENT B1, `(.L_x_2) ;  /* 0x0000037000017945 */ /* 0x000fe20003800200 */
[----:B------:R-:W-:Y:S01]  /*0430*/  LOP3.LUT R0, R3, 0x3, RZ, 0xc0, !PT ;  /* 0x0000000303007812 */ /* 0x000fe200078ec0ff */
[----:B0-----:R-:W-:Y:S01]  /*0440*/  IMAD.MOV.U32 R6, RZ, RZ, 0x1 ;  /* 0x00000001ff067424 */ /* 0x001fe200078e00ff */
[----:B------:R-:W-:Y:S02]  /*0450*/  SHF.R.S32.HI R4, RZ, 0x1f, R5 ;  /* 0x0000001fff047819 */ /* 0x000fe40000011405 */
[----:B------:R-:W-:-:S07]  /*0460*/  ISETP.NE.AND P0, PT, R0, RZ, PT ;  /* 0x000000ff0000720c */ /* 0x000fce0003f05270 */
[----:B------:R-:W-:Y:S06]  /*0470*/  @!P1 BRA `(.L_x_3) ;  /* 0x0000000000c49947 */ /* 0x000fec0003800000 */
[C---:B------:R-:W-:Y:S01]  /*0480*/  VIADD R7, R3.reuse, 0x1 ;  /* 0x0000000103077836 */ /* 0x040fe20000000000 */
[----:B------:R-:W-:Y:S01]  /*0490*/  LOP3.LUT R24, R3, 0x7ffffffc, RZ, 0xc0, !PT ;  /* 0x7ffffffc03187812 */ /* 0x000fe200078ec0ff */
[----:B------:R-:W-:-:S07]  /*04a0*/  IMAD.MOV.U32 R6, RZ, RZ, 0x1 ;  /* 0x00000001ff067424 */ /* 0x000fce00078e00ff */
.L_x_4:
[C---:B------:R-:W-:Y:S01]  /*04b0*/  ISETP.NE.AND P1, PT, R6.reuse, R3, PT ;  /* 0x000000030600720c */ /* 0x040fe20003f25270 */
[C---:B----4-:R-:W-:Y:S01]  /*04c0*/  IMAD.WIDE.U32 R12, R6.reuse, 0x18, R16 ;  /* 0x00000018060c7825 */ /* 0x050fe200078e0010 */
[----:B------:R-:W-:-:S04]  /*04d0*/  IADD3 R10, PT, PT, R6, 0x1, RZ ;  /* 0x00000001060a7810 */ /* 0x000fc80007ffe0ff */
[----:B------:R-:W-:Y:S01]  /*04e0*/  SEL R23, R10, RZ, P1 ;  /* 0x000000ff0a177207 */ /* 0x000fe20000800000 */
[----:B------:R-:W-:-:S04]  /*04f0*/  IMAD.WIDE R10, R6, 0x18, R16 ;  /* 0x00000018060a7825 */ /* 0x000fc800078e0210 */
[----:B------:R-:W-:Y:S01]  /*0500*/  IMAD.WIDE.U32 R22, R23, 0x18, R16 ;  /* 0x0000001817167825 */ /* 0x000fe200078e0010 */
[----:B------:R-:W-:-:S04]  /*0510*/  IADD3 R20, P1, PT, R10, -0x18, RZ ;  /* 0xffffffe80a147810 */ /* 0x000fc80007f3e0ff */
[----:B------:R-:W-:Y:S01]  /*0520*/  IADD3.X R21, PT, PT, R11, -0x1, RZ, P1, !PT ;  /* 0xffffffff0b157810 */ /* 0x000fe20000ffe4ff */
[----:B------:R-:W-:Y:S01]  /*0530*/  STG.E.64 desc[UR36][R12.64+0x8], R22 ;  /* 0x000008160c007986 */ /* 0x000fe2000c101b24 */
[----:B------:R-:W-:-:S03]  /*0540*/  IADD3 R15, P1, PT, R5, R6, RZ ;  /* 0x00000006050f7210 */ /* 0x000fc60007f3e0ff */
[----:B------:R0:W-:Y:S01]  /*0550*/  STG.E.64 desc[UR36][R12.64+0x10], R20 ;  /* 0x000010140c007986 */ /* 0x0001e2000c101b24 */
[----:B------:R-:W-:Y:S02]  /*0560*/  LEA.HI.X.SX32 R26, R6, R4, 0x1, P1 ;  /* 0x00000004061a7211 */ /* 0x000fe400008f0eff */
[----:B------:R-:W-:-:S04]  /*0570*/  LEA R14, P1, R15, UR4, 0x2 ;  /* 0x000000040f0e7c11 */ /* 0x000fc8000f8210ff */
[----:B------:R-:W-:-:S05]  /*0580*/  LEA.HI.X R15, R15, UR5, R26, 0x2, P1 ;  /* 0x000000050f0f7c11 */ /* 0x000fca00088f141a */
[----:B------:R-:W2:Y:S01]  /*0590*/  LDG.E R29, desc[UR36][R14.64+-0x4] ;  /* 0xfffffc240e1d7981 */ /* 0x000ea2000c1e1900 */
[----:B------:R-:W-:-:S03]  /*05a0*/  VIADD R26, R6, 0x2 ;  /* 0x00000002061a7836 */ /* 0x000fc60000000000 */
[----:B------:R1:W-:Y:S02]  /*05b0*/  STG.E.64 desc[UR36][R12.64+0x28], R10 ;  /* 0x0000280a0c007986 */ /* 0x0003e4000c101b24 */
[----:B------:R-:W-:-:S04]  /*05c0*/  ISETP.NE.AND P1, PT, R26, R7, PT ;  /* 0x000000071a00720c */ /* 0x000fc80003f25270 */
[----:B------:R-:W-:-:S05]  /*05d0*/  SEL R27, R26, RZ, P1 ;  /* 0x000000ff1a1b7207 */ /* 0x000fca0000800000 */
[----:B------:R-:W-:-:S05]  /*05e0*/  IMAD.WIDE.U32 R26, R27, 0x18, R16 ;  /* 0x000000181b1a7825 */ /* 0x000fca00078e0010 */
[----:B------:R3:W-:Y:S04]  /*05f0*/  STG.E.64 desc[UR36][R12.64+0x20], R26 ;  /* 0x0000201a0c007986 */ /* 0x0007e8000c101b24 */
[----:B--2---:R2:W-:Y:S04]  /*0600*/  STG.E desc[UR36][R12.64], R29 ;  /* 0x0000001d0c007986 */ /* 0x0045e8000c101924 */
[----:B------:R-:W4:Y:S01]  /*0610*/  LDG.E R28, desc[UR36][R14.64] ;  /* 0x000000240e1c7981 */ /* 0x000f22000c1e1900 */
[----:B------:R-:W-:-:S05]  /*0620*/  VIADD R25, R6, 0x3 ;  /* 0x0000000306197836 */ /* 0x000fca0000000000 */
[----:B------:R-:W-:-:S04]  /*0630*/  ISETP.NE.AND P1, PT, R25, R7, PT ;  /* 0x000000071900720c */ /* 0x000fc80003f25270 */
[----:B0-----:R-:W-:Y:S02]  /*0640*/  SEL R21, R25, RZ, P1 ;  /* 0x000000ff19157207 */ /* 0x001fe40000800000 */
[----:B------:R-:W-:-:S03]  /*0650*/  IADD3 R22, P1, PT, R10, 0x18, RZ ;  /* 0x000000180a167810 */ /* 0x000fc60007f3e0ff */
[----:B------:R-:W-:-:S04]  /*0660*/  IMAD.WIDE.U32 R20, R21, 0x18, R16 ;  /* 0x0000001815147825 */ /* 0x000fc800078e0010 */
[----:B------:R-:W-:Y:S01]  /*0670*/  IMAD.X R23, RZ, RZ, R11, P1 ;  /* 0x000000ffff177224 */ /* 0x000fe200008e060b */
[----:B------:R0:W-:Y:S01]  /*0680*/  STG.E.64 desc[UR36][R12.64+0x38], R20 ;  /* 0x000038140c007986 */ /* 0x0001e2000c101b24 */
[----:B-1----:R-:W-:-:S03]  /*0690*/  IADD3 R10, P1, PT, R10, 0x30, RZ ;  /* 0x000000300a0a7810 */ /* 0x002fc60007f3e0ff */
[----:B------:R1:W-:Y:S04]  /*06a0*/  STG.E.64 desc[UR36][R12.64+0x40], R22 ;  /* 0x000040160c007986 */ /* 0x0003e8000c101b24 */
[----:B----4-:R4:W-:Y:S01]  /*06b0*/  STG.E desc[UR36][R12.64+0x18], R28 ;  /* 0x0000181c0c007986 */ /* 0x0109e2000c101924 */
[----:B------:R-:W-:Y:S02]  /*06c0*/  VIADD R6, R6, 0x4 ;  /* 0x0000000406067836 */ /* 0x000fe40000000000 */
[----:B------:R-:W-:Y:S01]  /*06d0*/  IMAD.X R11, RZ, RZ, R11, P1 ;  /* 0x000000ffff0b7224 */ /* 0x000fe200008e060b */
[----:B---3--:R-:W3:Y:S02]  /*06e0*/  LDG.E R27, desc[UR36][R14.64+0x4] ;  /* 0x000004240e1b7981 */ /* 0x008ee4000c1e1900 */
[----:B------:R-:W-:-:S02]  /*06f0*/  ISETP.NE.AND P1, PT, R6, R7, PT ;  /* 0x000000070600720c */ /* 0x000fc40003f25270 */
[----:B------:R4:W-:Y:S02]  /*0700*/  STG.E.64 desc[UR36][R12.64+0x58], R10 ;  /* 0x0000580a0c007986 */ /* 0x0009e4000c101b24 */
[----:B--2---:R-:W-:-:S05]  /*0710*/  SEL R29, R6, RZ, P1 ;  /* 0x000000ff061d7207 */ /* 0x004fca0000800000 */
[----:B0-----:R-:W-:-:S05]  /*0720*/  IMAD.WIDE.U32 R20, R29, 0x18, R16 ;  /* 0x000000181d147825 */ /* 0x001fca00078e0010 */
[----:B------:R4:W-:Y:S04]  /*0730*/  STG.E.64 desc[UR36][R12.64+0x50], R20 ;  /* 0x000050140c007986 */ /* 0x0009e8000c101b24 */
[----:B---3--:R4:W-:Y:S04]  /*0740*/  STG.E desc[UR36][R12.64+0x30], R27 ;  /* 0x0000301b0c007986 */ /* 0x0089e8000c101924 */
[----:B-1----:R-:W2:Y:S01]  /*0750*/  LDG.E R23, desc[UR36][R14.64+0x8] ;  /* 0x000008240e177981 */ /* 0x002ea2000c1e1900 */
[----:B------:R-:W-:-:S03]  /*0760*/  ISETP.NE.AND P1, PT, R25, R24, PT ;  /* 0x000000181900720c */ /* 0x000fc60003f25270 */
[----:B--2---:R4:W-:Y:S10]  /*0770*/  STG.E desc[UR36][R12.64+0x48], R23 ;  /* 0x000048170c007986 */ /* 0x0049f4000c101924 */
[----:B------:R-:W-:Y:S05]  /*0780*/  @P1 BRA `(.L_x_4) ;  /* 0xfffffffc00481947 */ /* 0x000fea000383ffff */
.L_x_3:
[----:B------:R-:W-:Y:S05]  /*0790*/  BSYNC.RECONVERGENT B1 ;  /* 0x0000000000017941 */ /* 0x000fea0003800200 */
.L_x_2:
[----:B------:R-:W-:Y:S05]  /*07a0*/  @!P0 BRA `(.L_x_1) ;  /* 0x0000000000988947 */ /* 0x000fea0003800000 */
[----:B------:R-:W4:Y:S01]  /*07b0*/  LDCU.64 UR8, c[0x0][0x390] ;  /* 0x00007200ff0877ac */ /* 0x000f220008000a00 */
[----:B------:R-:W-:Y:S01]  /*07c0*/  IADD3 R5, P0, PT, R5, R6, RZ ;  /* 0x0000000605057210 */ /* 0x000fe20007f1e0ff */
[C---:B------:R-:W-:Y:S01]  /*07d0*/  IMAD.WIDE.U32 R8, R6.reuse, 0x18, R8 ;  /* 0x0000001806087825 */ /* 0x040fe200078e0008 */
[----:B------:R-:W0:Y:S03]  /*07e0*/  LDCU.64 UR6, c[0x0][0x380] ;  /* 0x00007000ff0677ac */ /* 0x000e260008000a00 */
[----:B------:R-:W-:Y:S02]  /*07f0*/  IMAD.X R4, RZ, RZ, R4, P0 ;  /* 0x000000ffff047224 */ /* 0x000fe400000e0604 */
[----:B------:R-:W-:Y:S02]  /*0800*/  IMAD.IADD R3, R6, 0x1, -R3 ;  /* 0x0000000106037824 */ /* 0x000fe400078e0a03 */
[----:B------:R-:W-:Y:S01]  /*0810*/  IMAD.MOV R0, RZ, RZ, -R0 ;  /* 0x000000ffff007224 */ /* 0x000fe200078e0a00 */
[----:B----4-:R-:W-:-:S02]  /*0820*/  IADD3 R13, P0, PT, R8, UR8, RZ ;  /* 0x00000008080d7c10 */ /* 0x010fc4000ff1e0ff */
[----:B0-----:R-:W-:Y:S02]  /*0830*/  LEA R10, P1, R5, UR6, 0x2 ;  /* 0x00000006050a7c11 */ /* 0x001fe4000f8210ff */
[----:B------:R-:W-:Y:S02]  /*0840*/  IADD3 R12, P2, PT, R13, -0x18, RZ ;  /* 0xffffffe80d0c7810 */ /* 0x000fe40007f5e0ff */
[----:B------:R-:W-:Y:S02]  /*0850*/  LEA.HI.X R11, R5, UR7, R4, 0x2, P1 ;  /* 0x00000007050b7c11 */ /* 0x000fe400088f1404 */
[----:B------:R-:W-:Y:S02]  /*0860*/  IADD3 R13, P3, PT, R13, 0x10, RZ ;  /* 0x000000100d0d7810 */ /* 0x000fe40007f7e0ff */
[----:B------:R-:W-:Y:S02]  /*0870*/  IADD3.X R8, PT, PT, R9, UR9, RZ, P0, !PT ;  /* 0x0000000909087c10 */ /* 0x000fe400087fe4ff */
[----:B------:R-:W-:-:S02]  /*0880*/  IADD3 R10, P1, PT, R10, -0x4, RZ ;  /* 0xfffffffc0a0a7810 */ /* 0x000fc40007f3e0ff */
[----:B------:R-:W-:Y:S01]  /*0890*/  IADD3.X R15, PT, PT, R8, -0x1, RZ, P2, !PT ;  /* 0xffffffff080f7810 */ /* 0x000fe200017fe4ff */
[----:B------:R-:W-:Y:S01]  /*08a0*/  IMAD.X R20, RZ, RZ, R8, P3 ;  /* 0x000000ffff147224 */ /* 0x000fe200018e0608 */
[----:B------:R-:W-:-:S09]  /*08b0*/  IADD3.X R11, PT, PT, R11, -0x1, RZ, P1, !PT ;  /* 0xffffffff0b0b7810 */ /* 0x000fd20000ffe4ff */
.L_x_5:
[----:B------:R-:W-:Y:S01]  /*08c0*/  VIADD R6, R6, 0x1 ;  /* 0x0000000106067836 */ /* 0x000fe20000000000 */
[----:B------:R-:W-:Y:S01]  /*08d0*/  ISETP.NE.AND P0, PT, R3, RZ, PT ;  /* 0x000000ff0300720c */ /* 0x000fe20003f05270 */
[----:B-1----:R-:W-:Y:S02]  /*08e0*/  IMAD.MOV.U32 R8, RZ, RZ, R13 ;  /* 0x000000ffff087224 */ /* 0x002fe400078e000d */
[----:B------:R-:W-:Y:S01]  /*08f0*/  IMAD.MOV.U32 R9, RZ, RZ, R20 ;  /* 0x000000ffff097224 */ /* 0x000fe200078e0014 */
[----:B------:R-:W-:Y:S01]  /*0900*/  SEL R5, R6, RZ, P0 ;  /* 0x000000ff06057207 */ /* 0x000fe20000000000 */
[----:B------:R-:W-:-:S04]  /*0910*/  IMAD.MOV.U32 R14, RZ, RZ, R12 ;  /* 0x000000ffff0e7224 */ /* 0x000fc800078e000c */
[----:B------:R-:W-:Y:S01]  /*0920*/  IMAD.WIDE.U32 R4, R5, 0x18, R16 ;  /* 0x0000001805047825 */ /* 0x000fe200078e0010 */
[----:B------:R0:W-:Y:S04]  /*0930*/  STG.E.64 desc[UR36][R8.64], R14 ;  /* 0x0000000e08007986 */ /* 0x0001e8000c101b24 */
[----:B------:R1:W-:Y:S04]  /*0940*/  STG.E.64 desc[UR36][R8.64+-0x8], R4 ;  /* 0xfffff80408007986 */ /* 0x0003e8000c101b24 */
[----:B------:R2:W3:Y:S01]  /*0950*/  LDG.E R7, desc[UR36][R10.64] ;  /* 0x000000240a077981 */ /* 0x0004e2000c1e1900 */
[----:B------:R-:W-:Y:S01]  /*0960*/  VIADD R0, R0, 0x1 ;  /* 0x0000000100007836 */ /* 0x000fe20000000000 */
[----:B------:R-:W-:Y:S01]  /*0970*/  IADD3 R13, P3, PT, R8, 0x18, RZ ;  /* 0x00000018080d7810 */ /* 0x000fe20007f7e0ff */
[----:B------:R-:W-:Y:S01]  /*0980*/  VIADD R3, R3, 0x1 ;  /* 0x0000000103037836 */ /* 0x000fe20000000000 */
[----:B------:R-:W-:-:S02]  /*0990*/  IADD3 R12, P2, PT, R12, 0x18, RZ ;  /* 0x000000180c0c7810 */ /* 0x000fc40007f5e0ff */
[----:B------:R-:W-:Y:S01]  /*09a0*/  ISETP.NE.AND P0, PT, R0, RZ, PT ;  /* 0x000000ff0000720c */ /* 0x000fe20003f05270 */
[----:B------:R-:W-:Y:S01]  /*09b0*/  IMAD.X R20, RZ, RZ, R9, P3 ;  /* 0x000000ffff147224 */ /* 0x000fe200018e0609 */
[----:B0-----:R-:W-:Y:S02]  /*09c0*/  IADD3.X R15, PT, PT, RZ, R15, RZ, P2, !PT ;  /* 0x0000000fff0f7210 */ /* 0x001fe400017fe4ff */
[----:B--2---:R-:W-:-:S05]  /*09d0*/  IADD3 R10, P1, PT, R10, 0x4, RZ ;  /* 0x000000040a0a7810 */ /* 0x004fca0007f3e0ff */
[----:B------:R-:W-:Y:S01]  /*09e0*/  IMAD.X R11, RZ, RZ, R11, P1 ;  /* 0x000000ffff0b7224 */ /* 0x000fe200008e060b */
[----:B---3--:R1:W-:Y:S03]  /*09f0*/  STG.E desc[UR36][R8.64+-0x10], R7 ;  /* 0xfffff00708007986 */ /* 0x0083e6000c101924 */
[----:B------:R-:W-:Y:S05]  /*0a00*/  @P0 BRA `(.L_x_5) ;  /* 0xfffffffc00ac0947 */ /* 0x000fea000383ffff */
.L_x_1:
[----:B------:R-:W-:Y:S05]  /*0a10*/  BSYNC.RECONVERGENT B0 ;  /* 0x0000000000007941 */ /* 0x000fea0003800200 */
.L_x_0:
[----:B------:R-:W2:Y:S02]  /*0a20*/  LDCU UR4, c[0x0][0x3a8] ;  /* 0x00007500ff0477ac */ /* 0x000ea40008000800 */
[----:B--2---:R-:W-:-:S09]  /*0a30*/  UISETP.GE.AND UP0, UPT, UR4, 0x2, UPT ;  /* 0x000000020400788c */ /* 0x004fd2000bf06270 */
[----:B------:R-:W-:Y:S05]  /*0a40*/  BRA.U !UP0, `(.L_x_6) ;  /* 0x0000001108087547 */ /* 0x000fea000b800000 */
[----:B----4-:R-:W2:Y:S01]  /*0a50*/  LDC.64 R28, c[0x0][0x3a0] ;  /* 0x0000e800ff1c7b82 */ /* 0x010ea20000000a00 */
[----:B------:R-:W3:Y:S02]  /*0a60*/  LDCU UR4, c[0x0][0x3a8] ;  /* 0x00007500ff0477ac */ /* 0x000ee40008000800 */
[----:B---3--:R-:W-:Y:S02]  /*0a70*/  IMAD.U32 R25, RZ, RZ, UR4 ;  /* 0x00000004ff197e24 */ /* 0x008fe4000f8e00ff */
[----:B--2---:R-:W-:-:S07]  /*0a80*/  IMAD.WIDE R28, R2, 0x8, R28 ;  /* 0x00000008021c7825 */ /* 0x004fce00078e021c */
.L_x_18:
[----:B0123--:R-:W2:Y:S01]  /*0a90*/  LDG.E.64 R4, desc[UR36][R28.64] ;  /* 0x000000241c047981 */ /* 0x00fea2000c1e1b00 */
[--C-:B------:R-:W-:Y:S01]  /*0aa0*/  IMAD.MOV.U32 R27, RZ, RZ, R25.reuse ;  /* 0x000000ffff1b7224 */ /* 0x100fe200078e0019 */
[----:B------:R-:W1:Y:S01]  /*0ab0*/  LDCU UR4, c[0x0][0x3a8] ;  /* 0x00007500ff0477ac */ /* 0x000e620008000800 */
[----:B------:R-:W-:Y:S01]  /*0ac0*/  BSSY.RECONVERGENT B6, `(.L_x_7) ;  /* 0x0000039000067945 */ /* 0x000fe20003800200 */
[----:B------:R-:W-:Y:S02]  /*0ad0*/  SHF.R.U32.HI R25, RZ, 0x1, R25 ;  /* 0x00000001ff197819 */ /* 0x000fe40000011619 */
[-C--:B------:R-:W-:Y:S02]  /*0ae0*/  IABS R3, R27.reuse ;  /* 0x0000001b00037213 */ /* 0x080fe40000000000 */
[----:B0-----:R-:W-:Y:S02]  /*0af0*/  IABS R10, R27 ;  /* 0x0000001b000a7213 */ /* 0x001fe40000000000 */
[----:B------:R-:W0:Y:S01]  /*0b00*/  I2F.RP R0, R3 ;  /* 0x0000000300007306 */ /* 0x000e220000209400 */
[----:B-1----:R-:W-:-:S07]  /*0b10*/  UIADD3 UR4, UPT, UPT, UR4, -0x1, URZ ;  /* 0xffffffff04047890 */ /* 0x002fce000fffe0ff */
[----:B0-----:R-:W0:Y:S02]  /*0b20*/  MUFU.RCP R0, R0 ;  /* 0x0000000000007308 */ /* 0x001e240000001000 */
[----:B0----5:R-:W-:-:S06]  /*0b30*/  VIADD R6, R0, 0xffffffe ;  /* 0x0ffffffe00067836 */ /* 0x021fcc0000000000 */
[----:B------:R0:W1:Y:S02]  /*0b40*/  F2I.FTZ.U32.TRUNC.NTZ R7, R6 ;  /* 0x0000000600077305 */ /* 0x000064000021f000 */
[----:B0-----:R-:W-:Y:S02]  /*0b50*/  IMAD.MOV.U32 R6, RZ, RZ, RZ ;  /* 0x000000ffff067224 */ /* 0x001fe400078e00ff */
[----:B-1----:R-:W-:-:S04]  /*0b60*/  IMAD.MOV R8, RZ, RZ, -R7 ;  /* 0x000000ffff087224 */ /* 0x002fc800078e0a07 */
[----:B------:R-:W-:Y:S01]  /*0b70*/  IMAD R9, R8, R3, RZ ;  /* 0x0000000308097224 */ /* 0x000fe200078e02ff */
[----:B------:R-:W-:-:S03]  /*0b80*/  IABS R8, R2 ;  /* 0x0000000200087213 */ /* 0x000fc60000000000 */
[----:B------:R-:W-:-:S04]  /*0b90*/  IMAD.HI.U32 R7, R7, R9, R6 ;  /* 0x0000000907077227 */ /* 0x000fc800078e0006 */
[----:B------:R-:W-:Y:S02]  /*0ba0*/  IMAD.MOV R9, RZ, RZ, -R10 ;  /* 0x000000ffff097224 */ /* 0x000fe400078e0a0a */
[----:B------:R-:W-:-:S04]  /*0bb0*/  IMAD.HI.U32 R22, R7, R8, RZ ;  /* 0x0000000807167227 */ /* 0x000fc800078e00ff */
[----:B------:R-:W-:-:S05]  /*0bc0*/  IMAD R0, R22, R9, R8 ;  /* 0x0000000916007224 */ /* 0x000fca00078e0208 */
[----:B------:R-:W-:-:S13]  /*0bd0*/  ISETP.GT.U32.AND P2, PT, R3, R0, PT ;  /* 0x000000000300720c */ /* 0x000fda0003f44070 */
[----:B------:R-:W-:Y:S02]  /*0be0*/  @!P2 IMAD.IADD R0, R0, 0x1, -R3 ;  /* 0x000000010000a824 */ /* 0x000fe400078e0a03 */
[----:B------:R-:W-:Y:S01]  /*0bf0*/  @!P2 VIADD R22, R22, 0x1 ;  /* 0x000000011616a836 */ /* 0x000fe20000000000 */
[----:B------:R-:W-:Y:S02]  /*0c00*/  ISETP.NE.AND P2, PT, R27, RZ, PT ;  /* 0x000000ff1b00720c */ /* 0x000fe40003f45270 */
[----:B------:R-:W-:Y:S01]  /*0c10*/  ISETP.GE.U32.AND P1, PT, R0, R3, PT ;  /* 0x000000030000720c */ /* 0x000fe20003f26070 */
[----:B------:R-:W-:Y:S01]  /*0c20*/  IMAD.MOV.U32 R3, RZ, RZ, -0x1 ;  /* 0xffffffffff037424 */ /* 0x000fe200078e00ff */
[----:B------:R-:W-:-:S04]  /*0c30*/  LOP3.LUT R0, R2, R27, RZ, 0x3c, !PT ;  /* 0x0000001b02007212 */ /* 0x000fc800078e3cff */
[----:B------:R-:W-:-:S07]  /*0c40*/  ISETP.GE.AND P0, PT, R0, RZ, PT ;  /* 0x000000ff0000720c */ /* 0x000fce0003f06270 */
[----:B------:R-:W-:Y:S01]  /*0c50*/  @P1 VIADD R22, R22, 0x1 ;  /* 0x0000000116161836 */ /* 0x000fe20000000000 */
[----:B------:R-:W-:-:S05]  /*0c60*/  ISETP.NE.AND P1, PT, R2, UR4, PT ;  /* 0x0000000402007c0c */ /* 0x000fca000bf25270 */
[----:B------:R-:W-:Y:S01]  /*0c70*/  @!P0 IMAD.MOV R22, RZ, RZ, -R22 ;  /* 0x000000ffff168224 */ /* 0x000fe200078e0a16 */
[----:B------:R-:W-:Y:S01]  /*0c80*/  @!P2 LOP3.LUT R22, RZ, R27, RZ, 0x33, !PT ;  /* 0x0000001bff16a212 */ /* 0x000fe200078e33ff */
[----:B--2---:R0:W-:Y:S06]  /*0c90*/  ST.E desc[UR36][R4.64], R3 ;  /* 0x0000000304007985 */ /* 0x0041ec000c101924 */
[----:B------:R-:W-:Y:S05]  /*0ca0*/  @P1 BRA `(.L_x_8) ;  /* 0x0000000000681947 */ /* 0x000fea0003800000 */
[----:B------:R-:W0:Y:S01]  /*0cb0*/  LDCU UR4, c[0x0][0x2f8] ;  /* 0x00005f00ff0477ac */ /* 0x000e220008000800 */
[----:B------:R-:W-:Y:S02]  /*0cc0*/  IADD3 R23, P0, PT, R18, 0x30, RZ ;  /* 0x0000003012177810 */ /* 0x000fe40007f1e0ff */
[----:B------:R-:W-:-:S03]  /*0cd0*/  MOV R8, 0x0 ;  /* 0x0000000000087802 */ /* 0x000fc60000000f00 */
[----:B------:R-:W-:Y:S02]  /*0ce0*/  IMAD.X R24, RZ, RZ, R19, P0 ;  /* 0x000000ffff187224 */ /* 0x000fe400000e0613 */
[----:B------:R-:W-:Y:S01]  /*0cf0*/  IMAD.MOV.U32 R6, RZ, RZ, R23 ;  /* 0x000000ffff067224 */ /* 0x000fe200078e0017 */
[----:B------:R-:W1:Y:S01]  /*0d00*/  LDC.64 R8, c[0x4][R8] ;  /* 0x0100000008087b82 */ /* 0x000e620000000a00 */
[----:B------:R-:W-:Y:S02]  /*0d10*/  IMAD.MOV.U32 R7, RZ, RZ, R24 ;  /* 0x000000ffff077224 */ /* 0x000fe400078e0018 */
[----:B0-----:R-:W-:Y:S01]  /*0d20*/  VIADD R3, R23, -UR4 ;  /* 0x8000000417037c36 */ /* 0x001fe20008000000 */
[----:B------:R-:W0:Y:S04]  /*0d30*/  LDCU.64 UR4, c[0x4][0x8] ;  /* 0x01000100ff0477ac */ /* 0x000e280008000a00 */
[----:B------:R2:W-:Y:S01]  /*0d40*/  STL [R3], R2 ;  /* 0x0000000203007387 */ /* 0x0005e20000100800 */
[----:B0-----:R-:W-:Y:S01]  /*0d50*/  IMAD.U32 R4, RZ, RZ, UR4 ;  /* 0x00000004ff047e24 */ /* 0x001fe2000f8e00ff */
[----:B--2---:R-:W-:-:S07]  /*0d60*/  MOV R5, UR5 ;  /* 0x0000000500057c02 */ /* 0x004fce0008000f00 */
[----:B------:R-:W-:-:S07]  /*0d70*/  LEPC R20, `(.L_x_9) ;  /* 0x000000001014794e */ /* 0x000fce0000000000 */
[----:B-1----:R-:W-:Y:S05]  /*0d80*/  CALL.ABS.NOINC R8 ;  /* 0x0000000008007343 */ /* 0x002fea0003c00000 */
.L_x_9:
[----:B------:R-:W0:Y:S01]  /*0d90*/  LDCU UR4, c[0x0][0x2f8] ;  /* 0x00005f00ff0477ac */ /* 0x000e220008000800 */
[----:B------:R-:W-:Y:S01]  /*0da0*/  MOV R8, 0x0 ;  /* 0x0000000000087802 */ /* 0x000fe20000000f00 */
[----:B------:R-:W-:Y:S02]  /*0db0*/  IMAD.MOV.U32 R7, RZ, RZ, R24 ;  /* 0x000000ffff077224 */ /* 0x000fe400078e0018 */
[----:B------:R-:W-:-:S03]  /*0dc0*/  IMAD.MOV.U32 R6, RZ, RZ, R23 ;  /* 0x000000ffff067224 */ /* 0x000fc600078e0017 */
[----:B------:R-:W1:Y:S01]  /*0dd0*/  LDC.64 R8, c[0x4][R8] ;  /* 0x0100000008087b82 */ /* 0x000e620000000a00 */
[----:B0-----:R-:W-:Y:S01]  /*0de0*/  VIADD R3, R23, -UR4 ;  /* 0x8000000417037c36 */ /* 0x001fe20008000000 */
[----:B------:R-:W0:Y:S04]  /*0df0*/  LDCU.64 UR4, c[0x4][0x10] ;  /* 0x01000200ff0477ac */ /* 0x000e280008000a00 */
[----:B------:R2:W-:Y:S01]  /*0e00*/  STL [R3], R22 ;  /* 0x0000001603007387 */ /* 0x0005e20000100800 */
[----:B0-----:R-:W-:Y:S02]  /*0e10*/  IMAD.U32 R4, RZ, RZ, UR4 ;  /* 0x00000004ff047e24 */ /* 0x001fe4000f8e00ff */
[----:B--2---:R-:W-:-:S07]  /*0e20*/  IMAD.U32 R5, RZ, RZ, UR5 ;  /* 0x00000005ff057e24 */ /* 0x004fce000f8e00ff */
[----:B------:R-:W-:-:S07]  /*0e30*/  LEPC R20, `(.L_x_8) ;  /* 0x000000001014794e */ /* 0x000fce0000000000 */
[----:B-1----:R-:W-:Y:S05]  /*0e40*/  CALL.ABS.NOINC R8 ;  /* 0x0000000008007343 */ /* 0x002fea0003c00000 */
.L_x_8:
[----:B------:R-:W-:Y:S05]  /*0e50*/  BSYNC.RECONVERGENT B6 ;  /* 0x0000000000067941 */ /* 0x000fea0003800200 */
.L_x_7:
[-C--:B------:R-:W-:Y:S01]  /*0e60*/  IABS R0, R27.reuse ;  /* 0x0000001b00007213 */ /* 0x080fe20000000000 */
[----:B------:R-:W-:Y:S01]  /*0e70*/  IMAD.MOV.U32 R11, RZ, RZ, R17 ;  /* 0x000000ffff0b7224 */ /* 0x000fe200078e0011 */
[----:B------:R-:W-:Y:S02]  /*0e80*/  IABS R8, R27 ;  /* 0x0000001b00087213 */ /* 0x000fe40000000000 */
[----:B0-----:R-:W0:Y:S01]  /*0e90*/  I2F.RP R3, R0 ;  /* 0x0000000000037306 */ /* 0x001e220000209400 */
[----:B------:R-:W-:Y:S02]  /*0ea0*/  IABS R6, R2 ;  /* 0x0000000200067213 */ /* 0x000fe40000000000 */
[----:B------:R-:W-:Y:S02]  /*0eb0*/  ISETP.GE.AND P1, PT, R2, RZ, PT ;  /* 0x000000ff0200720c */ /* 0x000fe40003f26270 */
[----:B------:R-:W-:Y:S02]  /*0ec0*/  ISETP.NE.AND P2, PT, R27, RZ, PT ;  /* 0x000000ff1b00720c */ /* 0x000fe40003f45270 */
[----:B------:R-:W-:Y:S01]  /*0ed0*/  MOV R10, R16 ;  /* 0x00000010000a7202 */ /* 0x000fe20000000f00 */
[----:B0-----:R-:W0:Y:S02]  /*0ee0*/  MUFU.RCP R3, R3 ;  /* 0x0000000300037308 */ /* 0x001e240000001000 */
[----:B0-----:R-:W-:-:S02]  /*0ef0*/  VIADD R4, R3, 0xffffffe ;  /* 0x0ffffffe03047836 */ /* 0x001fc40000000000 */
[----:B------:R-:W-:-:S04]  /*0f00*/  IMAD.MOV R3, RZ, RZ, -R8 ;  /* 0x000000ffff037224 */ /* 0x000fc800078e0a08 */
[----:B------:R0:W1:Y:S02]  /*0f10*/  F2I.FTZ.U32.TRUNC.NTZ R5, R4 ;  /* 0x0000000400057305 */ /* 0x000064000021f000 */
[----:B0-----:R-:W-:Y:S02]  /*0f20*/  IMAD.MOV.U32 R4, RZ, RZ, RZ ;  /* 0x000000ffff047224 */ /* 0x001fe400078e00ff */
[----:B-1----:R-:W-:-:S04]  /*0f30*/  IMAD.MOV R7, RZ, RZ, -R5 ;  /* 0x000000ffff077224 */ /* 0x002fc800078e0a05 */
[----:B------:R-:W-:-:S04]  /*0f40*/  IMAD R7, R7, R0, RZ ;  /* 0x0000000007077224 */ /* 0x000fc800078e02ff */
[----:B------:R-:W-:Y:S02]  /*0f50*/  IMAD.HI.U32 R7, R5, R7, R4 ;  /* 0x0000000705077227 */ /* 0x000fe400078e0004 */
[----:B------:R-:W0:Y:S04]  /*0f60*/  LDC.64 R4, c[0x0][0x3a0] ;  /* 0x0000e800ff047b82 */ /* 0x000e280000000a00 */
[----:B------:R-:W-:-:S04]  /*0f70*/  IMAD.HI.U32 R7, R7, R6, RZ ;  /* 0x0000000607077227 */ /* 0x000fc800078e00ff */
[----:B------:R-:W-:-:S05]  /*0f80*/  IMAD R3, R7, R3, R6 ;  /* 0x0000000307037224 */ /* 0x000fca00078e0206 */
[----:B------:R-:W-:Y:S01]  /*0f90*/  ISETP.GT.U32.AND P0, PT, R0, R3, PT ;  /* 0x000000030000720c */ /* 0x000fe20003f04070 */
[----:B0-----:R-:W-:-:S12]  /*0fa0*/  IMAD.WIDE R22, R22, 0x8, R4 ;  /* 0x0000000816167825 */ /* 0x001fd800078e0204 */
[----:B------:R-:W-:-:S05]  /*0fb0*/  @!P0 IMAD.IADD R3, R3, 0x1, -R0 ;  /* 0x0000000103038824 */ /* 0x000fca00078e0a00 */
[----:B------:R-:W-:-:S13]  /*0fc0*/  ISETP.GT.U32.AND P0, PT, R0, R3, PT ;  /* 0x000000030000720c */ /* 0x000fda0003f04070 */
[----:B------:R-:W-:-:S04]  /*0fd0*/  @!P0 IMAD.IADD R3, R3, 0x1, -R0 ;  /* 0x0000000103038824 */ /* 0x000fc800078e0a00 */
[----:B------:R-:W-:-:S04]  /*0fe0*/  IMAD.MOV.U32 R0, RZ, RZ, R3 ;  /* 0x000000ffff007224 */ /* 0x000fc800078e0003 */
[----:B------:R-:W-:Y:S01]  /*0ff0*/  @!P1 IMAD.MOV R0, RZ, RZ, -R0 ;  /* 0x000000ffff009224 */ /* 0x000fe200078e0a00 */
[----:B------:R-:W-:-:S04]  /*1000*/  @!P2 LOP3.LUT R0, RZ, R27, RZ, 0x33, !PT ;  /* 0x0000001bff00a212 */ /* 0x000fc800078e33ff */
[----:B------:R-:W-:-:S13]  /*1010*/  ISETP.NE.AND P0, PT, R0, RZ, PT ;  /* 0x000000ff0000720c */ /* 0x000fda0003f05270 */
[----:B------:R-:W-:Y:S05]  /*1020*/  @P0 BRA `(.L_x_10) ;  /* 0x0000000000080947 */ /* 0x000fea0003800000 */
[----:B------:R-:W2:Y:S04]  /*1030*/  LDG.E.64 R4, desc[UR36][R10.64+0x10] ;  /* 0x000010240a047981 */ /* 0x000ea8000c1e1b00 */
[----:B--2---:R0:W-:Y:S02]  /*1040*/  STG.E.64 desc[UR36][R22.64], R4 ;  /* 0x0000000416007986 */ /* 0x0041e4000c101b24 */
.L_x_10:
[----:B------:R-:W-:Y:S05]  /*1050*/  WARPSYNC.ALL ;  /* 0x0000000000007948 */ /* 0x000fea0003800000 */
[----:B------:R-:W-:Y:S06]  /*1060*/  BAR.SYNC.DEFER_BLOCKING 0x0 ;  /* 0x0000000000007b1d */ /* 0x000fec0000010000 */
[----:B------:R-:W2:Y:S04]  /*1070*/  LDG.E.64 R6, desc[UR36][R22.64] ;  /* 0x0000002416067981 */ /* 0x000ea8000c1e1b00 */
[----:B------:R-:W3:Y:S04]  /*1080*/  LDG.E.64 R8, desc[UR36][R10.64+0x8] ;  /* 0x000008240a087981 */ /* 0x000ee8000c1e1b00 */
[----:B0-----:R-:W4:Y:S04]  /*1090*/  LDG.E.64 R4, desc[UR36][R10.64+0x10] ;  /* 0x000010240a047981 */ /* 0x001f28000c1e1b00 */
[----:B--2---:R0:W5:Y:S04]  /*10a0*/  LD.E R13, desc[UR36][R6.64] ;  /* 0x00000024060d7980 */ /* 0x004168000c101900 */
[----:B---3--:R0:W5:Y:S01]  /*10b0*/  LD.E.64 R6, desc[UR36][R8.64+0x10] ;  /* 0x0000102408067980 */ /* 0x008162000c101b00 */
[----:B----4-:R-:W-:-:S04]  /*10c0*/  ISETP.NE.U32.AND P0, PT, R8, R4, PT ;  /* 0x000000040800720c */ /* 0x010fc80003f05070 */
[----:B------:R-:W-:Y:S01]  /*10d0*/  ISETP.NE.AND.EX P0, PT, R9, R5, PT, P0 ;  /* 0x000000050900720c */ /* 0x000fe20003f05300 */
[----:B------:R-:W-:-:S12]  /*10e0*/  BSSY.RECONVERGENT B0, `(.L_x_11) ;  /* 0x000000c000007945 */ /* 0x000fd80003800200 */
[----:B0-----:R-:W-:Y:S05]  /*10f0*/  @!P0 BRA `(.L_x_12) ;  /* 0x0000000000288947 */ /* 0x001fea0003800000 */
.L_x_13:
[----:B------:R-:W2:Y:S02]  /*1100*/  LD.E R0, desc[UR36][R8.64] ;  /* 0x0000002408007980 */ /* 0x000ea4000c101900 */
[----:B--2--5:R-:W-:-:S13]  /*1110*/  ISETP.GT.AND P0, PT, R0, R13, PT ;  /* 0x0000000d0000720c */ /* 0x024fda0003f04270 */
[----:B------:R-:W2:Y:S04]  /*1120*/  @!P0 LD.E.64 R6, desc[UR36][R6.64+0x8] ;  /* 0x0000082406068980 */ /* 0x000ea8000c101b00 */
[----:B--2---:R-:W2:Y:S04]  /*1130*/  @!P0 LD.E R3, desc[UR36][R6.64] ;  /* 0x0000002406038980 */ /* 0x004ea8000c101900 */
[----:B------:R-:W-:Y:S04]  /*1140*/  @!P0 ST.E desc[UR36][R6.64], R0 ;  /* 0x0000000006008985 */ /* 0x000fe8000c101924 */
[----:B--2---:R0:W-:Y:S04]  /*1150*/  @!P0 ST.E desc[UR36][R8.64], R3 ;  /* 0x0000000308008985 */ /* 0x0041e8000c101924 */
[----:B0-----:R-:W2:Y:S02]  /*1160*/  LD.E.64 R8, desc[UR36][R8.64+0x8] ;  /* 0x0000082408087980 */ /* 0x001ea4000c101b00 */
[----:B--2---:R-:W-:-:S04]  /*1170*/  ISETP.NE.U32.AND P0, PT, R8, R4, PT ;  /* 0x000000040800720c */ /* 0x004fc80003f05070 */
[----:B------:R-:W-:-:S13]  /*1180*/  ISETP.NE.AND.EX P0, PT, R9, R5, PT, P0 ;  /* 0x000000050900720c */ /* 0x000fda0003f05300 */
[----:B------:R-:W-:Y:S05]  /*1190*/  @P0 BRA `(.L_x_13) ;  /* 0xfffffffc00d80947 */ /* 0x000fea000383ffff */
.L_x_12:
[----:B------:R-:W-:Y:S05]  /*11a0*/  BSYNC.RECONVERGENT B0 ;  /* 0x0000000000007941 */ /* 0x000fea0003800200 */
.L_x_11:
[----:B------:R-:W2:Y:S02]  /*11b0*/  LD.E R8, desc[UR36][R8.64] ;  /* 0x0000002408087980 */ /* 0x000ea4000c101900 */
[----:B--2--5:R-:W-:-:S13]  /*11c0*/  ISETP.GT.AND P0, PT, R8, R13, PT ;  /* 0x0000000d0800720c */ /* 0x024fda0003f04270 */
[----:B------:R-:W2:Y:S04]  /*11d0*/  @!P0 LD.E.64 R6, desc[UR36][R6.64+0x8] ;  /* 0x0000082406068980 */ /* 0x000ea8000c101b00 */
[----:B------:R-:W3:Y:S01]  /*11e0*/  @!P0 LD.E R3, desc[UR36][R4.64] ;  /* 0x0000002404038980 */ /* 0x000ee2000c101900 */
[----:B------:R-:W-:-:S04]  /*11f0*/  IABS R0, R25 ;  /* 0x0000001900007213 */ /* 0x000fc80000000000 */
[----:B------:R-:W0:Y:S08]  /*1200*/  I2F.RP R10, R0 ;  /* 0x00000000000a7306 */ /* 0x000e300000209400 */
[----:B0-----:R-:W0:Y:S02]  /*1210*/  MUFU.RCP R10, R10 ;  /* 0x0000000a000a7308 */ /* 0x001e240000001000 */
[----:B0-----:R-:W-:-:S06]  /*1220*/  VIADD R12, R10, 0xffffffe ;  /* 0x0ffffffe0a0c7836 */ /* 0x001fcc0000000000 */
[----:B------:R-:W0:Y:S01]  /*1230*/  F2I.FTZ.U32.TRUNC.NTZ R9, R12 ;  /* 0x0000000c00097305 */ /* 0x000e22000021f000 */
[----:B------:R-:W-:Y:S01]  /*1240*/  IMAD.MOV.U32 R8, RZ, RZ, RZ ;  /* 0x000000ffff087224 */ /* 0x000fe200078e00ff */
[----:B------:R-:W-:Y:S02]  /*1250*/  IABS R14, R2 ;  /* 0x00000002000e7213 */ /* 0x000fe40000000000 */
[----:B------:R-:W-:Y:S01]  /*1260*/  IABS R15, R25 ;  /* 0x00000019000f7213 */ /* 0x000fe20000000000 */
[----:B0-----:R-:W-:-:S04]  /*1270*/  IMAD.MOV R13, RZ, RZ, -R9 ;  /* 0x000000ffff0d7224 */ /* 0x001fc800078e0a09 */
[----:B------:R-:W-:Y:S01]  /*1280*/  IMAD R13, R13, R0, RZ ;  /* 0x000000000d0d7224 */ /* 0x000fe200078e02ff */
[----:B--2---:R-:W2:Y:S03]  /*1290*/  @!P0 LD.E R11, desc[UR36][R6.64] ;  /* 0x00000024060b8980 */ /* 0x004ea6000c101900 */
[----:B------:R-:W-:Y:S01]  /*12a0*/  IMAD.HI.U32 R8, R9, R13, R8 ;  /* 0x0000000d09087227 */ /* 0x000fe200078e0008 */
[----:B------:R-:W-:Y:S01]  /*12b0*/  BSSY.RECONVERGENT B0, `(.L_x_14) ;  /* 0x0000078000007945 */ /* 0x000fe20003800200 */
[----:B---3--:R0:W-:Y:S02]  /*12c0*/  @!P0 ST.E desc[UR36][R6.64], R3 ;  /* 0x0000000306008985 */ /* 0x0081e4000c101924 */
[----:B------:R-:W-:Y:S02]  /*12d0*/  IMAD.MOV.U32 R13, RZ, RZ, R14 ;  /* 0x000000ffff0d7224 */ /* 0x000fe400078e000e */
[----:B------:R-:W-:-:S02]  /*12e0*/  IMAD.MOV R9, RZ, RZ, -R15 ;  /* 0x000000ffff097224 */ /* 0x000fc400078e0a0f */
[----:B------:R-:W-:-:S04]  /*12f0*/  IMAD.HI.U32 R8, R8, R13, RZ ;  /* 0x0000000d08087227 */ /* 0x000fc800078e00ff */
[----:B------:R-:W-:-:S05]  /*1300*/  IMAD R9, R8, R9, R13 ;  /* 0x0000000908097224 */ /* 0x000fca00078e020d */
[----:B------:R-:W-:-:S13]  /*1310*/  ISETP.GT.U32.AND P3, PT, R0, R9, PT ;  /* 0x000000090000720c */ /* 0x000fda0003f64070 */
[----:B------:R-:W-:Y:S02]  /*1320*/  @!P3 IMAD.IADD R9, R9, 0x1, -R0 ;  /* 0x000000010909b824 */ /* 0x000fe400078e0a00 */
[----:B------:R-:W-:-:S03]  /*1330*/  @!P3 VIADD R8, R8, 0x1 ;  /* 0x000000010808b836 */ /* 0x000fc60000000000 */
[----:B------:R-:W-:Y:S02]  /*1340*/  ISETP.GE.U32.AND P2, PT, R9, R0, PT ;  /* 0x000000000900720c */ /* 0x000fe40003f46070 */
[----:B------:R-:W-:-:S04]  /*1350*/  LOP3.LUT R0, R2, R25, RZ, 0x3c, !PT ;  /* 0x0000001902007212 */ /* 0x000fc800078e3cff */
[----:B------:R-:W-:-:S07]  /*1360*/  ISETP.GE.AND P1, PT, R0, RZ, PT ;  /* 0x000000ff0000720c */ /* 0x000fce0003f26270 */
[----:B------:R-:W-:Y:S01]  /*1370*/  @P2 VIADD R8, R8, 0x1 ;  /* 0x0000000108082836 */ /* 0x000fe20000000000 */
[----:B------:R-:W-:-:S05]  /*1380*/  ISETP.NE.AND P2, PT, R25, RZ, PT ;  /* 0x000000ff1900720c */ /* 0x000fca0003f45270 */
[----:B------:R-:W-:-:S08]  /*1390*/  @!P1 IMAD.MOV R8, RZ, RZ, -R8 ;  /* 0x000000ffff089224 */ /* 0x000fd000078e0a08 */
[----:B------:R-:W-:-:S04]  /*13a0*/  @!P2 LOP3.LUT R8, RZ, R25, RZ, 0x33, !PT ;  /* 0x00000019ff08a212 */ /* 0x000fc800078e33ff */
[----:B------:R-:W-:Y:S01]  /*13b0*/  LOP3.LUT R8, R8, 0x1, RZ, 0xc0, !PT ;  /* 0x0000000108087812 */ /* 0x000fe200078ec0ff */
[----:B--2---:R0:W-:Y:S03]  /*13c0*/  @!P0 ST.E desc[UR36][R4.64], R11 ;  /* 0x0000000b04008985 */ /* 0x0041e6000c101924 */
[----:B------:R-:W-:Y:S01]  /*13d0*/  ISETP.NE.U32.AND P0, PT, R8, 0x1, PT ;  /* 0x000000010800780c */ /* 0x000fe20003f05070 */
[----:B------:R0:W-:Y:S01]  /*13e0*/  STG.E.64 desc[UR36][R28.64], R6 ;  /* 0x000000061c007986 */ /* 0x0001e2000c101b24 */
[----:B------:R-:W-:Y:S11]  /*13f0*/  BAR.SYNC.DEFER_BLOCKING 0x0 ;  /* 0x0000000000007b1d */ /* 0x000ff60000010000 */
[----:B------:R-:W-:Y:S05]  /*1400*/  @!P0 BRA `(.L_x_15) ;  /* 0x0000000400888947 */ /* 0x000fea0003800000 */
[----:B0-----:R-:W-:Y:S01]  /*1410*/  IMAD.WIDE.U32 R6, R25, 0x8, R28 ;  /* 0x0000000819067825 */ /* 0x001fe200078e001c */
[----:B------:R-:W0:Y:S04]  /*1420*/  LDC.64 R4, c[0x0][0x398] ;  /* 0x0000e600ff047b82 */ /* 0x000e280000000a00 */
[----:B------:R-:W2:Y:S01]  /*1430*/  LDG.E.64 R10, desc[UR36][R6.64] ;  /* 0x00000024060a7981 */ /* 0x000ea2000c1e1b00 */
[----:B0-----:R-:W-:-:S03]  /*1440*/  IMAD.WIDE R8, R2, 0x8, R4 ;  /* 0x0000000802087825 */ /* 0x001fc600078e0204 */
[----:B------:R-:W3:Y:S01]  /*1450*/  LDG.E.64 R4, desc[UR36][R28.64] ;  /* 0x000000241c047981 */ /* 0x000ee2000c1e1b00 */
[----:B------:R-:W-:-:S03]  /*1460*/  IMAD.WIDE.U32 R20, R25, 0x8, R8 ;  /* 0x0000000819147825 */ /* 0x000fc600078e0008 */
[----:B------:R-:W4:Y:S04]  /*1470*/  LDG.E.64 R8, desc[UR36][R8.64] ;  /* 0x0000002408087981 */ /* 0x000f28000c1e1b00 */
[----:B------:R-:W4:Y:S04]  /*1480*/  LDG.E.64 R12, desc[UR36][R20.64] ;  /* 0x00000024140c7981 */ /* 0x000f28000c1e1b00 */
[----:B--2---:R-:W2:Y:S04]  /*1490*/  LD.E.64 R10, desc[UR36][R10.64+0x8] ;  /* 0x000008240a0a7980 */ /* 0x004ea8000c101b00 */
[----:B---3--:R-:W3:Y:S04]  /*14a0*/  LD.E.64 R4, desc[UR36][R4.64+0x8] ;  /* 0x0000082404047980 */ /* 0x008ee8000c101b00 */
[----:B----4-:R1:W5:Y:S04]  /*14b0*/  LD.E.64 R14, desc[UR36][R8.64+0x10] ;  /* 0x00001024080e7980 */ /* 0x010368000c101b00 */
[----:B------:R-:W4:Y:S04]  /*14c0*/  LD.E.64 R12, desc[UR36][R12.64+0x8] ;  /* 0x000008240c0c7980 */ /* 0x000f28000c101b00 */
[----:B--2---:R1:W5:Y:S01]  /*14d0*/  LD.E.64 R6, desc[UR36][R10.64+0x10] ;  /* 0x000010240a067980 */ /* 0x004362000c101b00 */
[----:B---3--:R-:W-:-:S04]  /*14e0*/  ISETP.EQ.U32.AND P1, PT, R4, R8, PT ;  /* 0x000000080400720c */ /* 0x008fc80003f22070 */
[----:B------:R-:W-:Y:S02]  /*14f0*/  ISETP.EQ.AND.EX P1, PT, R5, R9, PT, P1 ;  /* 0x000000090500720c */ /* 0x000fe40003f22310 */
[----:B----4-:R-:W-:-:S04]  /*1500*/  ISETP.NE.U32.AND P0, PT, R12, R10, PT ;  /* 0x0000000a0c00720c */ /* 0x010fc80003f05070 */
[----:B------:R-:W-:-:S13]  /*1510*/  ISETP.NE.AND.EX P0, PT, R13, R11, PT, P0 ;  /* 0x0000000b0d00720c */ /* 0x000fda0003f05300 */
[----:B-1----:R-:W-:Y:S05]  /*1520*/  @!P0 BRA P1, `(.L_x_15) ;  /* 0x0000000400408947 */ /* 0x002fea0000800000 */
[----:B------:R-:W-:-:S04]  /*1530*/  ISETP.NE.U32.AND P0, PT, R4, R8, PT ;  /* 0x000000080400720c */ /* 0x000fc80003f05070 */
[----:B------:R-:W-:-:S13]  /*1540*/  ISETP.NE.AND.EX P0, PT, R5, R9, PT, P0 ;  /* 0x000000090500720c */ /* 0x000fda0003f05300 */
[----:B------:R-:W-:Y:S05]  /*1550*/  @P0 BRA `(.L_x_16) ;  /* 0x0000000000280947 */ /* 0x000fea0003800000 */
[----:B------:R-:W2:Y:S04]  /*1560*/  LD.E.64 R4, desc[UR36][R12.64+0x10] ;  /* 0x000010240c047980 */ /* 0x000ea8000c101b00 */
[----:B-----5:R-:W2:Y:S04]  /*1570*/  LD.E.64 R10, desc[UR36][R6.64+0x8] ;  /* 0x00000824060a7980 */ /* 0x020ea8000c101b00 */
[----:B--2---:R1:W-:Y:S04]  /*1580*/  ST.E.64 desc[UR36][R4.64+0x8], R10 ;  /* 0x0000080a04007985 */ /* 0x0043e8000c101b24 */
[----:B------:R1:W-:Y:S04]  /*1590*/  ST.E.64 desc[UR36][R10.64+0x10], R4 ;  /* 0x000010040a007985 */ /* 0x0003e8000c101b24 */
[----:B------:R-:W2:Y:S04]  /*15a0*/  LD.E.64 R14, desc[UR36][R8.64+0x8] ;  /* 0x00000824080e7980 */ /* 0x000ea8000c101b00 */
[----:B------:R1:W-:Y:S04]  /*15b0*/  ST.E.64 desc[UR36][R8.64+0x8], R12 ;  /* 0x0000080c08007985 */ /* 0x0003e8000c101b24 */
[----:B------:R1:W-:Y:S04]  /*15c0*/  ST.E.64 desc[UR36][R12.64+0x10], R8 ;  /* 0x000010080c007985 */ /* 0x0003e8000c101b24 */
[----:B--2---:R1:W-:Y:S04]  /*15d0*/  ST.E.64 desc[UR36][R14.64+0x10], R6 ;  /* 0x000010060e007985 */ /* 0x0043e8000c101b24 */
[----:B------:R1:W-:Y:S01]  /*15e0*/  ST.E.64 desc[UR36][R6.64+0x8], R14 ;  /* 0x0000080e06007985 */ /* 0x0003e2000c101b24 */
[----:B------:R-:W-:Y:S05]  /*15f0*/  BRA `(.L_x_15) ;  /* 0x00000004000c7947 */ /* 0x000fea0003800000 */
.L_x_16:
[----:B------:R-:W-:-:S04]  /*1600*/  ISETP.NE.U32.AND P0, PT, R12, R10, PT ;  /* 0x0000000a0c00720c */ /* 0x000fc80003f05070 */
[----:B------:R-:W-:-:S13]  /*1610*/  ISETP.NE.AND.EX P0, PT, R13, R11, PT, P0 ;  /* 0x0000000b0d00720c */ /* 0x000fda0003f05300 */
[----:B------:R-:W-:Y:S05]  /*1620*/  @P0 BRA `(.L_x_17) ;  /* 0x0000000000280947 */ /* 0x000fea0003800000 */
[----:B-----5:R-:W2:Y:S04]  /*1630*/  LD.E.64 R6, desc[UR36][R4.64+0x10] ;  /* 0x0000102404067980 */ /* 0x020ea8000c101b00 */
[----:B------:R-:W2:Y:S04]  /*1640*/  LD.E.64 R8, desc[UR36][R14.64+0x8] ;  /* 0x000008240e087980 */ /* 0x000ea8000c101b00 */
[----:B--2---:R2:W-:Y:S04]  /*1650*/  ST.E.64 desc[UR36][R6.64+0x8], R8 ;  /* 0x0000080806007985 */ /* 0x0045e8000c101b24 */
[----:B------:R2:W-:Y:S04]  /*1660*/  ST.E.64 desc[UR36][R8.64+0x10], R6 ;  /* 0x0000100608007985 */ /* 0x0005e8000c101b24 */
[----:B------:R-:W3:Y:S04]  /*1670*/  LD.E.64 R12, desc[UR36][R10.64+0x8] ;  /* 0x000008240a0c7980 */ /* 0x000ee8000c101b00 */
[----:B------:R2:W-:Y:S04]  /*1680*/  ST.E.64 desc[UR36][R10.64+0x8], R4 ;  /* 0x000008040a007985 */ /* 0x0005e8000c101b24 */
[----:B------:R2:W-:Y:S04]  /*1690*/  ST.E.64 desc[UR36][R4.64+0x10], R10 ;  /* 0x0000100a04007985 */ /* 0x0005e8000c101b24 */
[----:B---3--:R2:W-:Y:S04]  /*16a0*/  ST.E.64 desc[UR36][R12.64+0x10], R14 ;  /* 0x0000100e0c007985 */ /* 0x0085e8000c101b24 */
[----:B------:R2:W-:Y:S01]  /*16b0*/  ST.E.64 desc[UR36][R14.64+0x8], R12 ;  /* 0x0000080c0e007985 */ /* 0x0005e2000c101b24 */
[----:B------:R-:W-:Y:S05]  /*16c0*/  BRA `(.L_x_15) ;  /* 0x0000000000d87947 */ /* 0x000fea0003800000 */
.L_x_17:
[----:B-----5:R-:W2:Y:S04]  /*16d0*/  LD.E.64 R22, desc[UR36][R14.64+0x8] ;  /* 0x000008240e167980 */ /* 0x020ea8000c101b00 */
[----:B------:R-:W3:Y:S04]  /*16e0*/  LD.E.64 R8, desc[UR36][R12.64+0x10] ;  /* 0x000010240c087980 */ /* 0x000ee8000c101b00 */
[----:B------:R-:W4:Y:S04]  /*16f0*/  LD.E.64 R10, desc[UR36][R6.64+0x8] ;  /* 0x00000824060a7980 */ /* 0x000f28000c101b00 */
[----:B------:R-:W4:Y:S01]  /*1700*/  LD.E.64 R20, desc[UR36][R4.64+0x10] ;  /* 0x0000102404147980 */ /* 0x000f22000c101b00 */
[----:B--2---:R-:W-:-:S04]  /*1710*/  ISETP.NE.U32.AND P0, PT, R12, R22, PT ;  /* 0x000000160c00720c */ /* 0x004fc80003f05070 */
[----:B------:R-:W-:Y:S02]  /*1720*/  ISETP.NE.AND.EX P0, PT, R13, R23, PT, P0 ;  /* 0x000000170d00720c */ /* 0x000fe40003f05300 */
[----:B---3--:R-:W-:-:S04]  /*1730*/  ISETP.EQ.U32.AND P1, PT, R14, R8, PT ;  /* 0x000000080e00720c */ /* 0x008fc80003f22070 */
[----:B------:R-:W-:Y:S02]  /*1740*/  ISETP.EQ.AND.EX P0, PT, R15, R9, !P0, P1 ;  /* 0x000000090f00720c */ /* 0x000fe40004702310 */
[----:B----4-:R-:W-:Y:S02]  /*1750*/  ISETP.NE.U32.AND P1, PT, R4, R10, PT ;  /* 0x0000000a0400720c */ /* 0x010fe40003f25070 */
[----:B------:R-:W-:Y:S02]  /*1760*/  ISETP.EQ.U32.AND P2, PT, R6, R20, PT ;  /* 0x000000140600720c */ /* 0x000fe40003f42070 */
[----:B------:R-:W-:-:S04]  /*1770*/  ISETP.NE.AND.EX P1, PT, R5, R11, PT, P1 ;  /* 0x0000000b0500720c */ /* 0x000fc80003f25310 */
[----:B------:R-:W-:-:S03]  /*1780*/  ISETP.EQ.AND.EX P1, PT, R7, R21, !P1, P2 ;  /* 0x000000150700720c */ /* 0x000fc60004f22320 */
[----:B------:R-:W0:Y:S01]  /*1790*/  @P0 LDC R3, c[0x0][0x2f8] ;  /* 0x0000be00ff030b82 */ /* 0x000e220000000800 */
[----:B------:R-:W-:Y:S01]  /*17a0*/  @P0 ST.E.64 desc[UR36][R14.64+0x8], R18 ;  /* 0x000008120e000985 */ /* 0x000fe2000c101b24 */
[----:B0-----:R-:W-:-:S05]  /*17b0*/  @P0 IMAD.IADD R3, R18, 0x1, -R3 ;  /* 0x0000000112030824 */ /* 0x001fca00078e0a03 */
[----:B------:R-:W-:Y:S04]  /*17c0*/  @P0 STL.64 [R3+0x10], R14 ;  /* 0x0000100e03000387 */ /* 0x000fe80000100a00 */
[----:B------:R-:W-:Y:S04]  /*17d0*/  @P0 ST.E.64 desc[UR36][R12.64+0x10], R18 ;  /* 0x000010120c000985 */ /* 0x000fe8000c101b24 */
[----:B------:R-:W-:Y:S04]  /*17e0*/  @P0 STL.64 [R3+0x8], R12 ;  /* 0x0000080c03000387 */ /* 0x000fe80000100a00 */
[----:B------:R-:W2:Y:S01]  /*17f0*/  @!P1 LD.E.64 R22, desc[UR36][R4.64+0x10] ;  /* 0x0000102404169980 */ /* 0x000ea2000c101b00 */
[----:B------:R-:W-:-:S05]  /*1800*/  @P1 IADD3 R20, P2, PT, R18, 0x18, RZ ;  /* 0x0000001812141810 */ /* 0x000fca0007f5e0ff */
[----:B------:R-:W-:Y:S02]  /*1810*/  @P1 IMAD.X R21, RZ, RZ, R19, P2 ;  /* 0x000000ffff151224 */ /* 0x000fe400010e0613 */
[----:B------:R-:W-:Y:S02]  /*1820*/  @P1 IMAD.MOV.U32 R22, RZ, RZ, R20 ;  /* 0x000000ffff161224 */ /* 0x000fe400078e0014 */
[----:B------:R-:W-:-:S05]  /*1830*/  @P1 IMAD.MOV.U32 R23, RZ, RZ, R21 ;  /* 0x000000ffff171224 */ /* 0x000fca00078e0015 */
[----:B------:R-:W-:Y:S04]  /*1840*/  @P1 ST.E.64 desc[UR36][R6.64+0x8], R22 ;  /* 0x0000081606001985 */ /* 0x000fe8000c101b24 */
[----:B------:R-:W-:Y:S04]  /*1850*/  @P1 STL.64 [R1+0x28], R6 ;  /* 0x0000280601001387 */ /* 0x000fe80000100a00 */
[----:B------:R-:W-:Y:S04]  /*1860*/  @P1 ST.E.64 desc[UR36][R4.64+0x10], R22 ;  /* 0x0000101604001985 */ /* 0x000fe8000c101b24 */
[----:B------:R-:W-:Y:S04]  /*1870*/  @P1 STL.64 [R1+0x20], R4 ;  /* 0x0000200401001387 */ /* 0x000fe80000100a00 */
[----:B------:R-:W2:Y:S01]  /*1880*/  LD.E.64 R10, desc[UR36][R14.64+0x8] ;  /* 0x000008240e0a7980 */ /* 0x000ea2000c101b00 */
[----:B------:R-:W-:Y:S01]  /*1890*/  @P0 MOV R9, R19 ;  /* 0x0000001300090202 */ /* 0x000fe20000000f00 */
[----:B------:R-:W-:-:S02]  /*18a0*/  @P0 IMAD.MOV.U32 R8, RZ, RZ, R18 ;  /* 0x000000ffff080224 */ /* 0x000fc400078e0012 */
[----:B--2---:R-:W-:Y:S04]  /*18b0*/  ST.E.64 desc[UR36][R22.64+0x8], R10 ;  /* 0x0000080a16007985 */ /* 0x004fe8000c101b24 */
[----:B------:R0:W-:Y:S02]  /*18c0*/  ST.E.64 desc[UR36][R10.64+0x10], R22 ;  /* 0x000010160a007985 */ /* 0x0001e4000c101b24 */
[----:B0-----:R-:W-:Y:S02]  /*18d0*/  IMAD.MOV.U32 R22, RZ, RZ, R8 ;  /* 0x000000ffff167224 */ /* 0x001fe400078e0008 */
[----:B------:R-:W-:-:S05]  /*18e0*/  IMAD.MOV.U32 R23, RZ, RZ, R9 ;  /* 0x000000ffff177224 */ /* 0x000fca00078e0009 */
[----:B------:R-:W2:Y:S04]  /*18f0*/  LD.E.64 R8, desc[UR36][R22.64+0x8] ;  /* 0x0000082416087980 */ /* 0x000ea8000c101b00 */
[----:B------:R-:W-:Y:S04]  /*1900*/  ST.E.64 desc[UR36][R22.64+0x8], R4 ;  /* 0x0000080416007985 */ /* 0x000fe8000c101b24 */
[----:B------:R-:W-:Y:S04]  /*1910*/  ST.E.64 desc[UR36][R4.64+0x10], R22 ;  /* 0x0000101604007985 */ /* 0x000fe8000c101b24 */
[----:B--2---:R-:W-:Y:S04]  /*1920*/  ST.E.64 desc[UR36][R8.64+0x10], R14 ;  /* 0x0000100e08007985 */ /* 0x004fe8000c101b24 */
[----:B------:R0:W-:Y:S04]  /*1930*/  ST.E.64 desc[UR36][R14.64+0x8], R8 ;  /* 0x000008080e007985 */ /* 0x0001e8000c101b24 */
[----:B------:R-:W2:Y:S04]  /*1940*/  LD.E.64 R10, desc[UR36][R6.64+0x8] ;  /* 0x00000824060a7980 */ /* 0x000ea8000c101b00 */
[----:B0-----:R-:W2:Y:S01]  /*1950*/  LD.E.64 R8, desc[UR36][R12.64+0x10] ;  /* 0x000010240c087980 */ /* 0x001ea2000c101b00 */
[----:B------:R-:W-:-:S02]  /*1960*/  IMAD.MOV.U32 R22, RZ, RZ, R20 ;  /* 0x000000ffff167224 */ /* 0x000fc400078e0014 */
[----:B------:R-:W-:Y:S01]  /*1970*/  IMAD.MOV.U32 R23, RZ, RZ, R21 ;  /* 0x000000ffff177224 */ /* 0x000fe200078e0015 */
[----:B--2---:R3:W-:Y:S04]  /*1980*/  ST.E.64 desc[UR36][R8.64+0x8], R10 ;  /* 0x0000080a08007985 */ /* 0x0047e8000c101b24 */
[----:B------:R3:W-:Y:S04]  /*1990*/  ST.E.64 desc[UR36][R10.64+0x10], R8 ;  /* 0x000010080a007985 */ /* 0x0007e8000c101b24 */
[----:B------:R-:W2:Y:S04]  /*19a0*/  LD.E.64 R20, desc[UR36][R22.64+0x8] ;  /* 0x0000082416147980 */ /* 0x000ea8000c101b00 */
[----:B------:R3:W-:Y:S04]  /*19b0*/  ST.E.64 desc[UR36][R22.64+0x8], R12 ;  /* 0x0000080c16007985 */ /* 0x0007e8000c101b24 */
[----:B------:R3:W-:Y:S04]  /*19c0*/  ST.E.64 desc[UR36][R12.64+0x10], R22 ;  /* 0x000010160c007985 */ /* 0x0007e8000c101b24 */
[----:B--2---:R3:W-:Y:S04]  /*19d0*/  ST.E.64 desc[UR36][R20.64+0x10], R6 ;  /* 0x0000100614007985 */ /* 0x0047e8000c101b24 */
[----:B------:R3:W-:Y:S04]  /*19e0*/  ST.E.64 desc[UR36][R6.64+0x8], R20 ;  /* 0x0000081406007985 */ /* 0x0007e8000c101b24 */
[----:B------:R3:W-:Y:S04]  /*19f0*/  @P0 ST.E.64 desc[UR36][R6.64+0x8], R4 ;  /* 0x0000080406000985 */ /* 0x0007e8000c101b24 */
[----:B------:R3:W-:Y:S04]  /*1a00*/  @P0 ST.E.64 desc[UR36][R4.64+0x10], R6 ;  /* 0x0000100604000985 */ /* 0x0007e8000c101b24 */
[----:B------:R3:W-:Y:S04]  /*1a10*/  @P1 ST.E.64 desc[UR36][R14.64+0x8], R12 ;  /* 0x0000080c0e001985 */ /* 0x0007e8000c101b24 */
[----:B------:R3:W-:Y:S02]  /*1a20*/  @P1 ST.E.64 desc[UR36][R12.64+0x10], R14 ;  /* 0x0000100e0c001985 */ /* 0x0007e4000c101b24 */
.L_x_15:
[----:B------:R-:W-:Y:S05]  /*1a30*/  BSYNC.RECONVERGENT B0 ;  /* 0x0000000000007941 */ /* 0x000fea0003800200 */
.L_x_14:
[----:B------:R-:W-:Y:S01]  /*1a40*/  BAR.SYNC.DEFER_BLOCKING 0x0 ;  /* 0x0000000000007b1d */ /* 0x000fe20000010000 */
[----:B------:R-:W-:-:S13]  /*1a50*/  ISETP.GT.U32.AND P0, PT, R27, 0x3, PT ;  /* 0x000000031b00780c */ /* 0x000fda0003f04070 */
[----:B------:R-:W-:Y:S05]  /*1a60*/  @P0 BRA `(.L_x_18) ;  /* 0xfffffff000080947 */ /* 0x000fea000383ffff */
.L_x_6:
[----:B0123--:R-:W-:Y:S02]  /*1a70*/  IMAD.MOV.U32 R4, RZ, RZ, R16 ;  /* 0x000000ffff047224 */ /* 0x00ffe400078e0010 */
[----:B------:R-:W-:-:S06]  /*1a80*/  IMAD.MOV.U32 R5, RZ, RZ, R17 ;  /* 0x000000ffff057224 */ /* 0x000fcc00078e0011 */
[----:B------:R-:W2:Y:S01]  /*1a90*/  LDG.E.64 R4, desc[UR36][R4.64+0x8] ;  /* 0x0000082404047981 */ /* 0x000ea2000c1e1b00 */
[----:B------:R-:W-:Y:S01]  /*1aa0*/  BSSY.RECONVERGENT B0, `(.L_x_19) ;  /* 0x000001e000007945 */ /* 0x000fe20003800200 */
[----:B--2---:R-:W-:-:S04]  /*1ab0*/  ISETP.NE.U32.AND P0, PT, R4, R16, PT ;  /* 0x000000100400720c */ /* 0x004fc80003f05070 */
[----:B------:R-:W-:-:S13]  /*1ac0*/  ISETP.NE.AND.EX P0, PT, R5, R17, PT, P0 ;  /* 0x000000110500720c */ /* 0x000fda0003f05300 */
[----:B------:R-:W-:Y:S05]  /*1ad0*/  @!P0 BRA `(.L_x_20) ;  /* 0x0000000000688947 */ /* 0x000fea0003800000 */
[----:B-----5:R0:W5:Y:S02]  /*1ae0*/  LD.E.64 R6, desc[UR36][R4.64+0x8] ;  /* 0x0000082404067980 */ /* 0x020164000c101b00 */
.L_x_25:
[----:B-----5:R-:W-:Y:S01]  /*1af0*/  ISETP.NE.U32.AND P0, PT, R6, R16, PT ;  /* 0x000000100600720c */ /* 0x020fe20003f05070 */
[----:B------:R-:W-:Y:S03]  /*1b00*/  BSSY.RECONVERGENT B1, `(.L_x_21) ;  /* 0x000000f000017945 */ /* 0x000fe60003800200 */
[----:B------:R-:W-:-:S13]  /*1b10*/  ISETP.NE.AND.EX P0, PT, R7, R17, PT, P0 ;  /* 0x000000110700720c */ /* 0x000fda0003f05300 */
[----:B------:R-:W-:Y:S05]  /*1b20*/  @!P0 BRA `(.L_x_22) ;  /* 0x0000000000308947 */ /* 0x000fea0003800000 */
[----:B------:R-:W-:Y:S01]  /*1b30*/  BSSY.RECONVERGENT B2, `(.L_x_23) ;  /* 0x000000a000027945 */ /* 0x000fe20003800200 */
.L_x_24:
[----:B------:R-:W2:Y:S04]  /*1b40*/  LD.E R3, desc[UR36][R4.64] ;  /* 0x0000002404037980 */ /* 0x000ea8000c101900 */
[----:B------:R-:W2:Y:S02]  /*1b50*/  LD.E R0, desc[UR36][R6.64] ;  /* 0x0000002406007980 */ /* 0x000ea4000c101900 */
[----:B--2---:R-:W-:-:S13]  /*1b60*/  ISETP.GT.AND P0, PT, R3, R0, PT ;  /* 0x000000000300720c */ /* 0x004fda0003f04270 */
[----:B------:R-:W-:Y:S04]  /*1b70*/  @P0 ST.E desc[UR36][R4.64], R0 ;  /* 0x0000000004000985 */ /* 0x000fe8000c101924 */
[----:B------:R1:W-:Y:S04]  /*1b80*/  @P0 ST.E desc[UR36][R6.64], R3 ;  /* 0x0000000306000985 */ /* 0x0003e8000c101924 */
[----:B-1----:R-:W2:Y:S02]  /*1b90*/  LD.E.64 R6, desc[UR36][R6.64+0x8] ;  /* 0x0000082406067980 */ /* 0x002ea4000c101b00 */
[----:B--2---:R-:W-:-:S04]  /*1ba0*/  ISETP.NE.U32.AND P0, PT, R6, R16, PT ;  /* 0x000000100600720c */ /* 0x004fc80003f05070 */
[----:B------:R-:W-:-:S13]  /*1bb0*/  ISETP.NE.AND.EX P0, PT, R7, R17, PT, P0 ;  /* 0x000000110700720c */ /* 0x000fda0003f05300 */
[----:B------:R-:W-:Y:S05]  /*1bc0*/  @P0 BRA `(.L_x_24) ;  /* 0xfffffffc00dc0947 */ /* 0x000fea000383ffff */
[----:B------:R-:W-:Y:S05]  /*1bd0*/  BSYNC.RECONVERGENT B2 ;  /* 0x0000000000027941 */ /* 0x000fea0003800200 */
.L_x_23:
[----:B------:R1:W5:Y:S02]  /*1be0*/  LD.E.64 R6, desc[UR36][R4.64+0x8] ;  /* 0x0000082404067980 */ /* 0x000364000c101b00 */
.L_x_22:
[----:B------:R-:W-:Y:S05]  /*1bf0*/  BSYNC.RECONVERGENT B1 ;  /* 0x0000000000017941 */ /* 0x000fea0003800200 */
.L_x_21:
[----:B01---5:R-:W-:Y:S02]  /*1c00*/  IMAD.MOV.U32 R4, RZ, RZ, R6 ;  /* 0x000000ffff047224 */ /* 0x023fe400078e0006 */
[----:B------:R-:W-:-:S05]  /*1c10*/  IMAD.MOV.U32 R5, RZ, RZ, R7 ;  /* 0x000000ffff057224 */ /* 0x000fca00078e0007 */
[----:B------:R-:W2:Y:S01]  /*1c20*/  LD.E.64 R8, desc[UR36][R4.64+0x8] ;  /* 0x0000082404087980 */ /* 0x000ea2000c101b00 */
[----:B------:R-:W-:-:S04]  /*1c30*/  ISETP.NE.U32.AND P0, PT, R6, R16, PT ;  /* 0x000000100600720c */ /* 0x000fc80003f05070 */
[----:B------:R-:W-:Y:S01]  /*1c40*/  ISETP.NE.AND.EX P0, PT, R7, R17, PT, P0 ;  /* 0x000000110700720c */ /* 0x000fe20003f05300 */
[----:B--2---:R-:W-:Y:S02]  /*1c50*/  IMAD.MOV.U32 R6, RZ, RZ, R8 ;  /* 0x000000ffff067224 */ /* 0x004fe400078e0008 */
[----:B------:R-:W-:-:S10]  /*1c60*/  IMAD.MOV.U32 R7, RZ, RZ, R9 ;  /* 0x000000ffff077224 */ /* 0x000fd400078e0009 */
[----:B------:R-:W-:Y:S05]  /*1c70*/  @P0 BRA `(.L_x_25) ;  /* 0xfffffffc009c0947 */ /* 0x000fea000383ffff */
.L_x_20:
[----:B------:R-:W-:Y:S05]  /*1c80*/  BSYNC.RECONVERGENT B0 ;  /* 0x0000000000007941 */ /* 0x000fea0003800200 */
.L_x_19:
[----:B------:R-:W0:Y:S08]  /*1c90*/  LDC R0, c[0x0][0x3a8] ;  /* 0x0000ea00ff007b82 */ /* 0x000e300000000800 */
[----:B------:R-:W-:Y:S01]  /*1ca0*/  BAR.SYNC.DEFER_BLOCKING 0x0 ;  /* 0x0000000000007b1d */ /* 0x000fe20000010000 */
[----:B0-----:R-:W-:-:S04]  /*1cb0*/  ISETP.GE.AND P0, PT, R0, 0x1, PT ;  /* 0x000000010000780c */ /* 0x001fc80003f06270 */
[----:B------:R-:W-:-:S13]  /*1cc0*/  ISETP.NE.OR P0, PT, R2, RZ, !P0 ;  /* 0x000000ff0200720c */ /* 0x000fda0004705670 */
[----:B------:R-:W-:Y:S05]  /*1cd0*/  @P0 EXIT ;  /* 0x000000000000094d */ /* 0x000fea0003800000 */
[----:B----4-:R-:W-:Y:S02]  /*1ce0*/  IMAD.MOV.U32 R11, RZ, RZ, RZ ;  /* 0x000000ffff0b7224 */ /* 0x010fe400078e00ff */
[----:B------:R-:W-:-:S07]  /*1cf0*/  IMAD.MOV.U32 R0, RZ, RZ, RZ ;  /* 0x000000ffff007224 */ /* 0x000fce00078e00ff */
.L_x_29:
[----:B------:R-:W0:Y:S01]  /*1d00*/  LDC.64 R2, c[0x0][0x398] ;  /* 0x0000e600ff027b82 */ /* 0x000e220000000a00 */
[----:B------:R-:W1:Y:S01]  /*1d10*/  LDCU UR4, c[0x0][0x3a8] ;  /* 0x00007500ff0477ac */ /* 0x000e620008000800 */
[----:B0-----:R-:W-:-:S05]  /*1d20*/  IMAD.WIDE.U32 R2, R11, 0x8, R2 ;  /* 0x000000080b027825 */ /* 0x001fca00078e0002 */
[----:B------:R-:W2:Y:S04]  /*1d30*/  LDG.E.64 R8, desc[UR36][R2.64] ;  /* 0x0000002402087981 */ /* 0x000ea8000c1e1b00 */
[----:B--2---:R-:W2:Y:S01]  /*1d40*/  LD.E.64 R4, desc[UR36][R8.64+0x8] ;  /* 0x0000082408047980 */ /* 0x004ea2000c101b00 */
[----:B------:R-:W-:Y:S01]  /*1d50*/  VIADD R11, R11, 0x1 ;  /* 0x000000010b0b7836 */ /* 0x000fe20000000000 */
[----:B------:R-:W-:Y:S04]  /*1d60*/  BSSY.RECONVERGENT B0, `(.L_x_26) ;  /* 0x0000010000007945 */ /* 0x000fe80003800200 */
[----:B-1----:R-:W-:-:S02]  /*1d70*/  ISETP.NE.AND P1, PT, R11, UR4, PT ;  /* 0x000000040b007c0c */ /* 0x002fc4000bf25270 */
[----:B--2---:R-:W-:-:S04]  /*1d80*/  ISETP.NE.U32.AND P0, PT, R4, R8, PT ;  /* 0x000000080400720c */ /* 0x004fc80003f05070 */
[----:B------:R-:W-:-:S13]  /*1d90*/  ISETP.NE.AND.EX P0, PT, R5, R9, PT, P0 ;  /* 0x000000090500720c */ /* 0x000fda0003f05300 */
[----:B------:R-:W-:Y:S05]  /*1da0*/  @!P0 BRA `(.L_x_27) ;  /* 0x00000000002c8947 */ /* 0x000fea0003800000 */
[----:B-----5:R-:W0:Y:S01]  /*1db0*/  LDC.64 R6, c[0x0][0x380] ;  /* 0x0000e000ff067b82 */ /* 0x020e220000000a00 */
[----:B------:R-:W-:Y:S01]  /*1dc0*/  BSSY.RECONVERGENT B1, `(.L_x_27) ;  /* 0x0000009000017945 */ /* 0x000fe20003800200 */
.L_x_28:
[----:B------:R-:W2:Y:S01]  /*1dd0*/  LD.E R13, desc[UR36][R4.64] ;  /* 0x00000024040d7980 */ /* 0x000ea2000c101900 */
[----:B0-----:R-:W-:-:S05]  /*1de0*/  IMAD.WIDE R2, R0, 0x4, R6 ;  /* 0x0000000400027825 */ /* 0x001fca00078e0206 */
[----:B--2---:R1:W-:Y:S04]  /*1df0*/  STG.E desc[UR36][R2.64], R13 ;  /* 0x0000000d02007986 */ /* 0x0043e8000c101924 */
[----:B------:R-:W2:Y:S01]  /*1e00*/  LD.E.64 R4, desc[UR36][R4.64+0x8] ;  /* 0x0000082404047980 */ /* 0x000ea2000c101b00 */
[----:B------:R-:W-:Y:S01]  /*1e10*/  VIADD R0, R0, 0x1 ;  /* 0x0000000100007836 */ /* 0x000fe20000000000 */
[----:B--2---:R-:W-:-:S04]  /*1e20*/  ISETP.NE.U32.AND P0, PT, R4, R8, PT ;  /* 0x000000080400720c */ /* 0x004fc80003f05070 */
[----:B------:R-:W-:-:S13]  /*1e30*/  ISETP.NE.AND.EX P0, PT, R5, R9, PT, P0 ;  /* 0x000000090500720c */ /* 0x000fda0003f05300 */
[----:B-1----:R-:W-:Y:S05]  /*1e40*/  @P0 BRA `(.L_x_28) ;  /* 0xfffffffc00e00947 */ /* 0x002fea000383ffff */
[----:B------:R-:W-:Y:S05]  /*1e50*/  BSYNC.RECONVERGENT B1 ;  /* 0x0000000000017941 */ /* 0x000fea0003800200 */
.L_x_27:
[----:B------:R-:W-:Y:S05]  /*1e60*/  BSYNC.RECONVERGENT B0 ;  /* 0x0000000000007941 */ /* 0x000fea0003800200 */
.L_x_26:
[----:B------:R-:W-:Y:S05]  /*1e70*/  @P1 BRA `(.L_x_29) ;  /* 0xfffffffc00a01947 */ /* 0x000fea000383ffff */
[----:B------:R-:W-:Y:S05]  /*1e80*/  EXIT ;  /* 0x000000000000794d */ /* 0x000fea0003800000 */
.L_x_30:
[----:B------:R-:W-:-:S00]  /*1e90*/  BRA `(.L_x_30) ;  /* 0xfffffffc00fc7947 */ /* 0x000fc0000383ffff */
[----:B------:R-:W-:-:S00]  /*1ea0*/  NOP ;  /* 0x0000000000007918 */ /* 0x000fc00000000000 */
        /* <DEDUP_REMOVED lines=13> */
.L_x_31:


//--------------------- .nv.global.init           --------------------------
	.section	.nv.global.init,"aw",@progbits
.nv.global.init:
	.type		$str,@object
	.size		$str,($str$1 - $str)
$str:
        /*0000*/ 	.byte	0x0a, 0x54, 0x68, 0x72, 0x65, 0x61, 0x64, 0x20, 0x69, 0x64, 0x20, 0x3d, 0x20, 0x25, 0x64, 0x00
	.type		$str$1,@object
	.size		$str$1,(.L_1 - $str$1)
$str$1:
        /*0010*/ 	.byte	0x0a, 0x70, 0x69, 0x76, 0x6f, 0x74, 0x50, 0x6f, 0x69, 0x6e, 0x74, 0x65, 0x72, 0x73, 0x5f, 0x69
        /*0020*/ 	.byte	0x6e, 0x64, 0x65, 0x78, 0x20, 0x3d, 0x20, 0x25, 0x64, 0x00
.L_1:


//--------------------- .nv.shared.reserved.0     --------------------------
	.section	.nv.shared.reserved.0,"aw",@nobits
	.weak		__nv_reservedSMEM_offset_0_alias
	.size		__nv_reservedSMEM_offset_0_alias, 0, 64
	.other		__nv_reservedSMEM_offset_0_alias,@"STO_CUDA_RESERVED_SHARED STV_DEFAULT"
__nv_reservedSMEM_offset_0_alias:
	.zero		0
	.zero		64


//--------------------- .nv.constant0._Z19fastQuickSortKernelPiiP4NodePS1_S2_i --------------------------
	.section	.nv.constant0._Z19fastQuickSortKernelPiiP4NodePS1_S2_i,"a",@progbits
	.sectionflags	@""
	.align	4
.nv.constant0._Z19fastQuickSortKernelPiiP4NodePS1_S2_i:
	.zero		940


//--------------------- SYMBOLS --------------------------

	.type		.nv.reservedSmem.offset0,@object
	.size		.nv.reservedSmem.offset0,0x4
	.type		vprintf,@function
